// auto-generated by cutlass_sweep.fmha — config: {"arch": "sm_90", "direction": "fwd", "dtype": "bf16", "head_dim": 48, "mask": "none", "schedule": "cooperative", "tile_kv": 64, "tile_q": 128}
#include "cutlass/cutlass.h"
#include "cute/tensor.hpp"
#include "cutlass/device_kernel.h"
#include "cutlass/kernel_hardware_info.h"
#include "88_hopper_fmha/collective/fmha_fusion.hpp"
#include "88_hopper_fmha/kernel/fmha_kernel_builder.hpp"

using namespace cute;
using Element = cutlass::bfloat16_t;
using TileShape = Shape<_128, _64, _48>;
using StrideQ = cute::tuple<int, _1, cute::tuple<int, int>>;
using StrideK = cute::tuple<int, _1, cute::tuple<int, int>>;
using StrideV = cute::tuple<int, cute::_1, cute::tuple<int, int>>;

using Kernel = typename cutlass::fmha::kernel::FmhaBuilder<
    Element, float, float,
    TileShape, StrideQ, StrideK, StrideV,
    cutlass::fmha::collective::DefaultFusion,
    cutlass::gemm::KernelTmaWarpSpecializedCooperative
  >::Kernel;

auto* _anchor = &cutlass::device_kernel<Kernel>;


// ===== COMPILED SASS (sm_90a) =====

	.target	sm_90a

	.elftype	@"ET_EXEC"


//--------------------- .note.nv.tkinfo           --------------------------
	.section	.note.nv.tkinfo,"",@"SHT_NOTE"
	.sectionflags	@"SHF_NOTE_NV_TKINFO"
	.tkinfo
        /*0018*/ 	.word	0x00000002
        /*0030*/ 	.string	""
        /*0030*/ 	.string	"ptxas"
        /*0030*/ 	.string	"Cuda compilation tools, release 13.0, V13.0.88"
        /*0030*/ 	.string	"Build cuda_13.0.r13.0/compiler.36424714_0"
        /*0030*/ 	.string	"-arch sm_90a -m 64 "



//--------------------- .note.nv.cuinfo           --------------------------
	.section	.note.nv.cuinfo,"",@"SHT_NOTE"
	.sectionflags	@"SHF_NOTE_NV_CUINFO"
        /*0018*/ 	.short	0x0002
        /*001a*/ 	.short	0x005a
        /*001c*/ 	.short	0x0082
	.zero		2


//--------------------- .nv.info                  --------------------------
	.section	.nv.info,"",@"SHT_CUDA_INFO"
	.align	4


	//----- nvinfo : EIATTR_REGCOUNT
	.align		4
        /*0000*/ 	.byte	0x04, 0x2f
        /*0002*/ 	.short	(.L_16 - .L_15)
	.align		4
.L_15:
        /*0004*/ 	.word	index@(_ZN7cutlass13device_kernelINS_4fmha6kernel28FmhaKernelTmaWarpSpecializedINS1_10collective30FmhaMainloopTmaWarpSpecializedINS_10bfloat16_tEffN4cute5tupleIJNS7_1CILi128EEENS9_ILi64EEENS9_ILi48EEEEEENS8_IJiNS9_ILi1EEENS8_IJiiEEEEEESG_SG_NS4_13DefaultFusionEJEEENS4_15FmhaFwdEpilogueIS6_fNS8_IJSB_SC_SB_EEEEENS2_23IndividualTileSchedulerEJEEEEEvNT_6ParamsE)
        /*0008*/ 	.word	0x000000a8


	//----- nvinfo : EIATTR_FRAME_SIZE
	.align		4
.L_16:
        /*000c*/ 	.byte	0x04, 0x11
        /*000e*/ 	.short	(.L_18 - .L_17)
	.align		4
.L_17:
        /*0010*/ 	.word	index@($__internal_0_$__cuda_sm20_rcp_rn_f32_slowpath)
        /*0014*/ 	.word	0x00000000


	//----- nvinfo : EIATTR_FRAME_SIZE
	.align		4
.L_18:
        /*0018*/ 	.byte	0x04, 0x11
        /*001a*/ 	.short	(.L_20 - .L_19)
	.align		4
.L_19:
        /*001c*/ 	.word	index@(_ZN7cutlass13device_kernelINS_4fmha6kernel28FmhaKernelTmaWarpSpecializedINS1_10collective30FmhaMainloopTmaWarpSpecializedINS_10bfloat16_tEffN4cute5tupleIJNS7_1CILi128EEENS9_ILi64EEENS9_ILi48EEEEEENS8_IJiNS9_ILi1EEENS8_IJiiEEEEEESG_SG_NS4_13DefaultFusionEJEEENS4_15FmhaFwdEpilogueIS6_fNS8_IJSB_SC_SB_EEEEENS2_23IndividualTileSchedulerEJEEEEEvNT_6ParamsE)
        /*0020*/ 	.word	0x00000000


	//----- nvinfo : EIATTR_MIN_STACK_SIZE
	.align		4
.L_20:
        /*0024*/ 	.byte	0x04, 0x12
        /*0026*/ 	.short	(.L_22 - .L_21)
	.align		4
.L_21:
        /*0028*/ 	.word	index@(_ZN7cutlass13device_kernelINS_4fmha6kernel28FmhaKernelTmaWarpSpecializedINS1_10collective30FmhaMainloopTmaWarpSpecializedINS_10bfloat16_tEffN4cute5tupleIJNS7_1CILi128EEENS9_ILi64EEENS9_ILi48EEEEEENS8_IJiNS9_ILi1EEENS8_IJiiEEEEEESG_SG_NS4_13DefaultFusionEJEEENS4_15FmhaFwdEpilogueIS6_fNS8_IJSB_SC_SB_EEEEENS2_23IndividualTileSchedulerEJEEEEEvNT_6ParamsE)
        /*002c*/ 	.word	0x00000000
.L_22:


//--------------------- .nv.compat                --------------------------
	.section	.nv.compat,"",@"SHT_CUDA_COMPAT_INFO"
	.align	4
        /*0000*/ 	.byte	0x02, 0x09, 0x01, 0x00, 0x02, 0x02, 0x04, 0x00, 0x02, 0x05, 0x05, 0x00, 0x03, 0x07, 0x01, 0x01
        /*0010*/ 	.byte	0x02, 0x03, 0x01, 0x00, 0x02, 0x06, 0x01, 0x00, 0x04, 0x0b, 0x08, 0x00, 0x00, 0x00, 0x00, 0x00
        /*0020*/ 	.byte	0x00, 0x00, 0x00, 0x00


//--------------------- .nv.info._ZN7cutlass13device_kernelINS_4fmha6kernel28FmhaKernelTmaWarpSpecializedINS1_10collective30FmhaMainloopTmaWarpSpecializedINS_10bfloat16_tEffN4cute5tupleIJNS7_1CILi128EEENS9_ILi64EEENS9_ILi48EEEEEENS8_IJiNS9_ILi1EEENS8_IJiiEEEEEESG_SG_NS4_13DefaultFusionEJEEENS4_15FmhaFwdEpilogueIS6_fNS8_IJSB_SC_SB_EEEEENS2_23IndividualTileSchedulerEJEEEEEvNT_6ParamsE --------------------------
	.section	.nv.info._ZN7cutlass13device_kernelINS_4fmha6kernel28FmhaKernelTmaWarpSpecializedINS1_10collective30FmhaMainloopTmaWarpSpecializedINS_10bfloat16_tEffN4cute5tupleIJNS7_1CILi128EEENS9_ILi64EEENS9_ILi48EEEEEENS8_IJiNS9_ILi1EEENS8_IJiiEEEEEESG_SG_NS4_13DefaultFusionEJEEENS4_15FmhaFwdEpilogueIS6_fNS8_IJSB_SC_SB_EEEEENS2_23IndividualTileSchedulerEJEEEEEvNT_6ParamsE,"",@"SHT_CUDA_INFO"
	.sectionflags	@""
	.align	4


	//----- nvinfo : EIATTR_CUDA_API_VERSION
	.align		4
        /*0000*/ 	.byte	0x04, 0x37
        /*0002*/ 	.short	(.L_24 - .L_23)
.L_23:
        /*0004*/ 	.word	0x00000082


	//----- nvinfo : EIATTR_KPARAM_INFO
	.align		4
.L_24:
        /*0008*/ 	.byte	0x04, 0x17
        /*000a*/ 	.short	(.L_26 - .L_25)
.L_25:
        /*000c*/ 	.word	0x00000000
        /*0010*/ 	.short	0x0000
        /*0012*/ 	.short	0x0070
        /*0014*/ 	.byte	0x00, 0xf0, 0x01, 0x20


	//----- nvinfo : EIATTR_SPARSE_MMA_MASK
	.align		4
.L_26:
        /*0018*/ 	.byte	0x03, 0x50
        /*001a*/ 	.short	0x0000


	//----- nvinfo : EIATTR_MAXREG_COUNT
	.align		4
        /*001c*/ 	.byte	0x03, 0x1b
        /*001e*/ 	.short	0x00a8


	//----- nvinfo : EIATTR_NUM_BARRIERS
	.align		4
        /*0020*/ 	.byte	0x02, 0x4c
        /*0022*/ 	.byte	0x02
	.zero		1


	//----- nvinfo : EIATTR_EXTERNS
	.align		4
        /*0024*/ 	.byte	0x04, 0x0f
        /*0026*/ 	.short	(.L_28 - .L_27)


	//   ....[0]....
	.align		4
.L_27:
        /*0028*/ 	.word	index@(__assertfail)


	//----- nvinfo : EIATTR_MERCURY_ISA_VERSION
	.align		4
.L_28:
        /*002c*/ 	.byte	0x03, 0x5f
        /*002e*/ 	.short	0x0101


	//----- nvinfo : EIATTR_INT_WARP_WIDE_INSTR_OFFSETS
	.align		4
        /*0030*/ 	.byte	0x04, 0x31
        /*0032*/ 	.short	(.L_30 - .L_29)


	//   ....[0]....
.L_29:
        /*0034*/ 	.word	0x000006f0


	//   ....[1]....
        /*0038*/ 	.word	0x00000700


	//   ....[2]....
        /*003c*/ 	.word	0x00000710


	//   ....[3]....
        /*0040*/ 	.word	0x00000720


	//   ....[4]....
        /*0044*/ 	.word	0x00000790


	//----- nvinfo : EIATTR_COOP_GROUP_MASK_REGIDS
	.align		4
.L_30:
        /*0048*/ 	.byte	0x04, 0x29
        /*004a*/ 	.short	(.L_32 - .L_31)


	//   ....[0]....
.L_31:
        /*004c*/ 	.word	0xffffffff


	//   ....[1]....
        /*0050*/ 	.word	0xffffffff


	//   ....[2]....
        /*0054*/ 	.word	0xffffffff


	//   ....[3]....
        /*0058*/ 	.word	0xffffffff


	//   ....[4]....
        /*005c*/ 	.word	0xffffffff


	//   ....[5]....
        /*0060*/ 	.word	0xffffffff


	//   ....[6]....
        /*0064*/ 	.word	0xffffffff


	//   ....[7]....
        /*0068*/ 	.word	0xffffffff


	//   ....[8]....
        /*006c*/ 	.word	0xffffffff


	//   ....[9]....
        /*0070*/ 	.word	0xffffffff


	//   ....[10]....
        /*0074*/ 	.word	0xffffffff


	//   ....[11]....
        /*0078*/ 	.word	0xffffffff


	//   ....[12]....
        /*007c*/ 	.word	0xffffffff


	//   ....[13]....
        /*0080*/ 	.word	0xffffffff


	//   ....[14]....
        /*0084*/ 	.word	0xffffffff


	//   ....[15]....
        /*0088*/ 	.word	0xffffffff


	//   ....[16]....
        /*008c*/ 	.word	0xffffffff


	//   ....[17]....
        /*0090*/ 	.word	0xffffffff


	//----- nvinfo : EIATTR_COOP_GROUP_INSTR_OFFSETS
	.align		4
.L_32:
        /*0094*/ 	.byte	0x04, 0x28
        /*0096*/ 	.short	(.L_34 - .L_33)


	//   ....[0]....
.L_33:
        /*0098*/ 	.word	0x00000050


	//   ....[1]....
        /*009c*/ 	.word	0x00000080


	//   ....[2]....
        /*00a0*/ 	.word	0x000001b0


	//   ....[3]....
        /*00a4*/ 	.word	0x00000370


	//   ....[4]....
        /*00a8*/ 	.word	0x00000530


	//   ....[5]....
        /*00ac*/ 	.word	0x00000690


	//   ....[6]....
        /*00b0*/ 	.word	0x00001100


	//   ....[7]....
        /*00b4*/ 	.word	0x00001130


	//   ....[8]....
        /*00b8*/ 	.word	0x000013b0


	//   ....[9]....
        /*00bc*/ 	.word	0x00001500


	//   ....[10]....
        /*00c0*/ 	.word	0x00002860


	//   ....[11]....
        /*00c4*/ 	.word	0x00002890


	//   ....[12]....
        /*00c8*/ 	.word	0x00002ba0


	//   ....[13]....
        /*00cc*/ 	.word	0x00002ca0


	//   ....[14]....
        /*00d0*/ 	.word	0x00003fe0


	//   ....[15]....
        /*00d4*/ 	.word	0x00004020


	//   ....[16]....
        /*00d8*/ 	.word	0x00004060


	//   ....[17]....
        /*00dc*/ 	.word	0x00004070


	//----- nvinfo : EIATTR_REG_RECONFIG
	.align		4
.L_34:
        /*00e0*/ 	.byte	0x01, 0x54
	.zero		2


	//----- nvinfo : EIATTR_SYSCALL_OFFSETS
	.align		4
        /*00e4*/ 	.byte	0x04, 0x46
        /*00e6*/ 	.short	(.L_36 - .L_35)


	//   ....[0]....
.L_35:
        /*00e8*/ 	.word	0x000049d0


	//   ....[1]....
        /*00ec*/ 	.word	0x00004b30


	//----- nvinfo : EIATTR_MBARRIER_INSTR_OFFSETS
	.align		4
.L_36:
        /*00f0*/ 	.byte	0x04, 0x39
        /*00f2*/ 	.short	(.L_38 - .L_37)


	//   ....[0]....
.L_37:
        /*00f4*/ 	.word	0x00000320
        /*00f8*/ 	.word	0x000000ff
        /*00fc*/ 	.word	0x0000a850
        /*0100*/ 	.short	0x0100
        /*0102*/ 	.byte	0x0b
	.zero		1


	//   ....[1]....
        /*0104*/ 	.word	0x00000330
        /*0108*/ 	.word	0x000000ff
        /*010c*/ 	.word	0x0000a860
        /*0110*/ 	.short	0x0100
        /*0112*/ 	.byte	0x0b
	.zero		1


	//   ....[2]....
        /*0114*/ 	.word	0x00000340
        /*0118*/ 	.word	0x000000ff
        /*011c*/ 	.word	0x0000a858
        /*0120*/ 	.short	0x0100
        /*0122*/ 	.byte	0x0b
	.zero		1


	//   ....[3]....
        /*0124*/ 	.word	0x00000350
        /*0128*/ 	.word	0x000000ff
        /*012c*/ 	.word	0x0000a868
        /*0130*/ 	.short	0x0100
        /*0132*/ 	.byte	0x0b
	.zero		1


	//   ....[4]....
        /*0134*/ 	.word	0x00000480
        /*0138*/ 	.word	0x000000ff
        /*013c*/ 	.word	0x0000a800
        /*0140*/ 	.short	0x0100
        /*0142*/ 	.byte	0x0b
	.zero		1


	//   ....[5]....
        /*0144*/ 	.word	0x00000490
        /*0148*/ 	.word	0x000000ff
        /*014c*/ 	.word	0x0000a828
        /*0150*/ 	.short	0x0100
        /*0152*/ 	.byte	0x0b
	.zero		1


	//   ....[6]....
        /*0154*/ 	.word	0x000004a0
        /*0158*/ 	.word	0x000000ff
        /*015c*/ 	.word	0x0000a808
        /*0160*/ 	.short	0x0100
        /*0162*/ 	.byte	0x0b
	.zero		1


	//   ....[7]....
        /*0164*/ 	.word	0x000004b0
        /*0168*/ 	.word	0x000000ff
        /*016c*/ 	.word	0x0000a830
        /*0170*/ 	.short	0x0100
        /*0172*/ 	.byte	0x0b
	.zero		1


	//   ....[8]....
        /*0174*/ 	.word	0x000004c0
        /*0178*/ 	.word	0x000000ff
        /*017c*/ 	.word	0x0000a810
        /*0180*/ 	.short	0x0100
        /*0182*/ 	.byte	0x0b
	.zero		1


	//   ....[9]....
        /*0184*/ 	.word	0x000004d0
        /*0188*/ 	.word	0x000000ff
        /*018c*/ 	.word	0x0000a838
        /*0190*/ 	.short	0x0100
        /*0192*/ 	.byte	0x0b
	.zero		1


	//   ....[10]....
        /*0194*/ 	.word	0x000004e0
        /*0198*/ 	.word	0x000000ff
        /*019c*/ 	.word	0x0000a818
        /*01a0*/ 	.short	0x0100
        /*01a2*/ 	.byte	0x0b
	.zero		1


	//   ....[11]....
        /*01a4*/ 	.word	0x000004f0
        /*01a8*/ 	.word	0x000000ff
        /*01ac*/ 	.word	0x0000a840
        /*01b0*/ 	.short	0x0100
        /*01b2*/ 	.byte	0x0b
	.zero		1


	//   ....[12]....
        /*01b4*/ 	.word	0x00000500
        /*01b8*/ 	.word	0x000000ff
        /*01bc*/ 	.word	0x0000a820
        /*01c0*/ 	.short	0x0100
        /*01c2*/ 	.byte	0x0b
	.zero		1


	//   ....[13]....
        /*01c4*/ 	.word	0x00000510
        /*01c8*/ 	.word	0x000000ff
        /*01cc*/ 	.word	0x0000a848
        /*01d0*/ 	.short	0x0100
        /*01d2*/ 	.byte	0x0b
	.zero		1


	//   ....[14]....
        /*01d4*/ 	.word	0x00000640
        /*01d8*/ 	.word	0x000000ff
        /*01dc*/ 	.word	0x0000a870
        /*01e0*/ 	.short	0x0100
        /*01e2*/ 	.byte	0x0b
	.zero		1


	//   ....[15]....
        /*01e4*/ 	.word	0x00000650
        /*01e8*/ 	.word	0x000000ff
        /*01ec*/ 	.word	0x0000a880
        /*01f0*/ 	.short	0x0100
        /*01f2*/ 	.byte	0x0b
	.zero		1


	//   ....[16]....
        /*01f4*/ 	.word	0x00000660
        /*01f8*/ 	.word	0x000000ff
        /*01fc*/ 	.word	0x0000a878
        /*0200*/ 	.short	0x0100
        /*0202*/ 	.byte	0x0b
	.zero		1


	//   ....[17]....
        /*0204*/ 	.word	0x00000670
        /*0208*/ 	.word	0x000000ff
        /*020c*/ 	.word	0x0000a888
        /*0210*/ 	.short	0x0100
        /*0212*/ 	.byte	0x0b
	.zero		1


	//   ....[18]....
        /*0214*/ 	.word	0x000007b0
        /*0218*/ 	.word	0x000000ff
        /*021c*/ 	.word	0x0000a890
        /*0220*/ 	.short	0x0100
        /*0222*/ 	.byte	0x08
	.zero		1


	//   ....[19]....
        /*0224*/ 	.word	0x000007c0
        /*0228*/ 	.word	0x000000ff
        /*022c*/ 	.word	0x0000a898
        /*0230*/ 	.short	0x0100
        /*0232*/ 	.byte	0x08
	.zero		1


	//   ....[20]....
        /*0234*/ 	.word	0x000007d0
        /*0238*/ 	.word	0x000000ff
        /*023c*/ 	.word	0x0000a8a0
        /*0240*/ 	.short	0x0100
        /*0242*/ 	.byte	0x08
	.zero		1


	//   ....[21]....
        /*0244*/ 	.word	0x000007e0
        /*0248*/ 	.word	0x000000ff
        /*024c*/ 	.word	0x0000a8a8
        /*0250*/ 	.short	0x0100
        /*0252*/ 	.byte	0x08
	.zero		1


	//   ....[22]....
        /*0254*/ 	.word	0x000008e0
        /*0258*/ 	.word	0x000000ff
        /*025c*/ 	.word	0x0000a8c0
        /*0260*/ 	.short	0x0100
        /*0262*/ 	.byte	0x0b
	.zero		1


	//   ....[23]....
        /*0264*/ 	.word	0x000008f0
        /*0268*/ 	.word	0x000000ff
        /*026c*/ 	.word	0x0000a8d8
        /*0270*/ 	.short	0x0100
        /*0272*/ 	.byte	0x0b
	.zero		1


	//   ....[24]....
        /*0274*/ 	.word	0x00000900
        /*0278*/ 	.word	0x000000ff
        /*027c*/ 	.word	0x0000a8c8
        /*0280*/ 	.short	0x0100
        /*0282*/ 	.byte	0x0b
	.zero		1


	//   ....[25]....
        /*0284*/ 	.word	0x00000910
        /*0288*/ 	.word	0x000000ff
        /*028c*/ 	.word	0x0000a8e0
        /*0290*/ 	.short	0x0100
        /*0292*/ 	.byte	0x0b
	.zero		1


	//   ....[26]....
        /*0294*/ 	.word	0x00000920
        /*0298*/ 	.word	0x000000ff
        /*029c*/ 	.word	0x0000a8d0
        /*02a0*/ 	.short	0x0100
        /*02a2*/ 	.byte	0x0b
	.zero		1


	//   ....[27]....
        /*02a4*/ 	.word	0x00000930
        /*02a8*/ 	.word	0x000000ff
        /*02ac*/ 	.word	0x0000a8e8
        /*02b0*/ 	.short	0x0100
        /*02b2*/ 	.byte	0x0b
	.zero		1


	//   ....[28]....
        /*02b4*/ 	.word	0x00000d30
        /*02b8*/ 	.word	0x000000ff
        /*02bc*/ 	.word	0x0000a850
        /*02c0*/ 	.short	0x010a
        /*02c2*/ 	.byte	0x04
	.zero		1


	//   ....[29]....
        /*02c4*/ 	.word	0x00000da0
        /*02c8*/ 	.word	0x000000ff
        /*02cc*/ 	.word	0x0000a800
        /*02d0*/ 	.short	0x010a
        /*02d2*/ 	.byte	0x24
	.zero		1


	//   ....[30]....
        /*02d4*/ 	.word	0x00000e10
        /*02d8*/ 	.word	0x000000ff
        /*02dc*/ 	.word	0x00000000
        /*02e0*/ 	.short	0x010a
        /*02e2*/ 	.byte	0x0a
	.zero		1


	//   ....[31]....
        /*02e4*/ 	.word	0x00001f50
        /*02e8*/ 	.word	0x00000016
        /*02ec*/ 	.word	0x00000000
        /*02f0*/ 	.short	0x0101
        /*02f2*/ 	.byte	0x13
	.zero		1


	//   ....[32]....
        /*02f4*/ 	.word	0x00001ff0
        /*02f8*/ 	.word	0x000000ff
        /*02fc*/ 	.word	0x0000a808
        /*0300*/ 	.short	0x010a
        /*0302*/ 	.byte	0x24
	.zero		1


	//   ....[33]....
        /*0304*/ 	.word	0x00002460
        /*0308*/ 	.word	0x000000ff
        /*030c*/ 	.word	0x00000000
        /*0310*/ 	.short	0x0101
        /*0312*/ 	.byte	0x06
	.zero		1


	//   ....[34]....
        /*0314*/ 	.word	0x000025c0
        /*0318*/ 	.word	0x000000ff
        /*031c*/ 	.word	0x0000a800
        /*0320*/ 	.short	0x010a
        /*0322*/ 	.byte	0x06
	.zero		1


	//   ....[35]....
        /*0324*/ 	.word	0x00003720
        /*0328*/ 	.word	0x000000ff
        /*032c*/ 	.word	0x0000a800
        /*0330*/ 	.short	0x010a
        /*0332*/ 	.byte	0x07
	.zero		1


	//   ....[36]....
        /*0334*/ 	.word	0x000039b0
        /*0338*/ 	.word	0x000000ff
        /*033c*/ 	.word	0x0000a800
        /*0340*/ 	.short	0x010a
        /*0342*/ 	.byte	0x07
	.zero		1


	//   ....[37]....
        /*0344*/ 	.word	0x00003e30
        /*0348*/ 	.word	0x000000ff
        /*034c*/ 	.word	0x00000000
        /*0350*/ 	.short	0x0101
        /*0352*/ 	.byte	0x07
	.zero		1


	//   ....[38]....
        /*0354*/ 	.word	0x00003ee0
        /*0358*/ 	.word	0x000000ff
        /*035c*/ 	.word	0x00000000
        /*0360*/ 	.short	0x0101
        /*0362*/ 	.byte	0x07
	.zero		1


	//   ....[39]....
        /*0364*/ 	.word	0x00004540
        /*0368*/ 	.word	0x000000ff
        /*036c*/ 	.word	0x0000a898
        /*0370*/ 	.short	0x010a
        /*0372*/ 	.byte	0x04
	.zero		1


	//   ....[40]....
        /*0374*/ 	.word	0x00005360
        /*0378*/ 	.word	0x00000000
        /*037c*/ 	.word	0x0000a890
        /*0380*/ 	.short	0x0101
        /*0382*/ 	.byte	0x24
	.zero		1


	//   ....[41]....
        /*0384*/ 	.word	0x000054b0
        /*0388*/ 	.word	0x00000003
        /*038c*/ 	.word	0x0000a860
        /*0390*/ 	.short	0x010a
        /*0392*/ 	.byte	0x3f
	.zero		1


	//   ....[42]....
        /*0394*/ 	.word	0x000057d0
        /*0398*/ 	.word	0x00000000
        /*039c*/ 	.word	0x0000a828
        /*03a0*/ 	.short	0x010a
        /*03a2*/ 	.byte	0x3f
	.zero		1


	//   ....[43]....
        /*03a4*/ 	.word	0x00005af0
        /*03a8*/ 	.word	0x00000004
        /*03ac*/ 	.word	0x0000a860
        /*03b0*/ 	.short	0x010a
        /*03b2*/ 	.byte	0x3f
	.zero		1


	//   ....[44]....
        /*03b4*/ 	.word	0x00005e40
        /*03b8*/ 	.word	0x00000003
        /*03bc*/ 	.word	0x0000a828
        /*03c0*/ 	.short	0x010a
        /*03c2*/ 	.byte	0x3f
	.zero		1


	//   ....[45]....
        /*03c4*/ 	.word	0x00006250
        /*03c8*/ 	.word	0x00000006
        /*03cc*/ 	.word	0x0000a828
        /*03d0*/ 	.short	0x010a
        /*03d2*/ 	.byte	0x3f
	.zero		1


	//   ....[46]....
        /*03d4*/ 	.word	0x000065a0
        /*03d8*/ 	.word	0x00000006
        /*03dc*/ 	.word	0x0000a828
        /*03e0*/ 	.short	0x010a
        /*03e2*/ 	.byte	0x3f
	.zero		1


	//   ....[47]....
        /*03e4*/ 	.word	0x000068e0
        /*03e8*/ 	.word	0x00000003
        /*03ec*/ 	.word	0x0000a850
        /*03f0*/ 	.short	0x010a
        /*03f2*/ 	.byte	0x3f
	.zero		1


	//   ....[48]....
        /*03f4*/ 	.word	0x00006940
        /*03f8*/ 	.word	0x00000003
        /*03fc*/ 	.word	0x0000a800
        /*0400*/ 	.short	0x010a
        /*0402*/ 	.byte	0x3f
	.zero		1


	//   ....[49]....
        /*0404*/ 	.word	0x000069a0
        /*0408*/ 	.word	0x00000003
        /*040c*/ 	.word	0x00000000
        /*0410*/ 	.short	0x010a
        /*0412*/ 	.byte	0x3f
	.zero		1


	//   ....[50]....
        /*0414*/ 	.word	0x00006a00
        /*0418*/ 	.word	0x00000005
        /*041c*/ 	.word	0x0000a808
        /*0420*/ 	.short	0x010a
        /*0422*/ 	.byte	0x3f
	.zero		1


	//   ....[51]....
        /*0424*/ 	.word	0x00006a60
        /*0428*/ 	.word	0x00000004
        /*042c*/ 	.word	0x0000a800
        /*0430*/ 	.short	0x010a
        /*0432*/ 	.byte	0x3f
	.zero		1


	//   ....[52]....
        /*0434*/ 	.word	0x00006ac0
        /*0438*/ 	.word	0x00000008
        /*043c*/ 	.word	0x0000a800
        /*0440*/ 	.short	0x010a
        /*0442*/ 	.byte	0x3f
	.zero		1


	//   ....[53]....
        /*0444*/ 	.word	0x00006b20
        /*0448*/ 	.word	0x00000003
        /*044c*/ 	.word	0x0000a898
        /*0450*/ 	.short	0x010a
        /*0452*/ 	.byte	0x3f
	.zero		1


	//   ....[54]....
        /*0454*/ 	.word	0x00006b70
        /*0458*/ 	.word	0x00000003
        /*045c*/ 	.word	0x0000a860
        /*0460*/ 	.short	0x010a
        /*0462*/ 	.byte	0x3f
	.zero		1


	//   ....[55]....
        /*0464*/ 	.word	0x00006bc0
        /*0468*/ 	.word	0x00000000
        /*046c*/ 	.word	0x0000a828
        /*0470*/ 	.short	0x010a
        /*0472*/ 	.byte	0x3f
	.zero		1


	//   ....[56]....
        /*0474*/ 	.word	0x00006c10
        /*0478*/ 	.word	0x00000004
        /*047c*/ 	.word	0x0000a860
        /*0480*/ 	.short	0x010a
        /*0482*/ 	.byte	0x3f
	.zero		1


	//   ....[57]....
        /*0484*/ 	.word	0x00006c60
        /*0488*/ 	.word	0x00000003
        /*048c*/ 	.word	0x0000a828
        /*0490*/ 	.short	0x010a
        /*0492*/ 	.byte	0x3f
	.zero		1


	//   ....[58]....
        /*0494*/ 	.word	0x00006cb0
        /*0498*/ 	.word	0x00000006
        /*049c*/ 	.word	0x0000a828
        /*04a0*/ 	.short	0x010a
        /*04a2*/ 	.byte	0x3f
	.zero		1


	//   ....[59]....
        /*04a4*/ 	.word	0x00006d00
        /*04a8*/ 	.word	0x00000006
        /*04ac*/ 	.word	0x0000a828
        /*04b0*/ 	.short	0x010a
        /*04b2*/ 	.byte	0x3f
	.zero		1


	//----- nvinfo : EIATTR_NUM_MBARRIERS
	.align		4
.L_38:
        /*04b4*/ 	.byte	0x03, 0x38
        /*04b6*/ 	.short	0x001c


	//----- nvinfo : EIATTR_EXIT_INSTR_OFFSETS
	.align		4
        /*04b8*/ 	.byte	0x04, 0x1c
        /*04ba*/ 	.short	(.L_40 - .L_39)


	//   ....[0]....
.L_39:
        /*04bc*/ 	.word	0x000009d0


	//   ....[1]....
        /*04c0*/ 	.word	0x00005370


	//   ....[2]....
        /*04c4*/ 	.word	0x000053b0


	//   ....[3]....
        /*04c8*/ 	.word	0x00006120


	//   ....[4]....
        /*04cc*/ 	.word	0x000068c0


	//----- nvinfo : EIATTR_MAX_THREADS
	.align		4
.L_40:
        /*04d0*/ 	.byte	0x04, 0x05
        /*04d2*/ 	.short	(.L_42 - .L_41)
.L_41:
        /*04d4*/ 	.word	0x00000180
        /*04d8*/ 	.word	0x00000001
        /*04dc*/ 	.word	0x00000001


	//----- nvinfo : EIATTR_CRS_STACK_SIZE
	.align		4
.L_42:
        /*04e0*/ 	.byte	0x04, 0x1e
        /*04e2*/ 	.short	(.L_44 - .L_43)
.L_43:
        /*04e4*/ 	.word	0x00000000


	//----- nvinfo : EIATTR_CBANK_PARAM_SIZE
	.align		4
.L_44:
        /*04e8*/ 	.byte	0x03, 0x19
        /*04ea*/ 	.short	0x0870


	//----- nvinfo : EIATTR_PARAM_CBANK
	.align		4
        /*04ec*/ 	.byte	0x04, 0x0a
        /*04ee*/ 	.short	(.L_46 - .L_45)
	.align		4
.L_45:
        /*04f0*/ 	.word	index@(.nv.constant0._ZN7cutlass13device_kernelINS_4fmha6kernel28FmhaKernelTmaWarpSpecializedINS1_10collective30FmhaMainloopTmaWarpSpecializedINS_10bfloat16_tEffN4cute5tupleIJNS7_1CILi128EEENS9_ILi64EEENS9_ILi48EEEEEENS8_IJiNS9_ILi1EEENS8_IJiiEEEEEESG_SG_NS4_13DefaultFusionEJEEENS4_15FmhaFwdEpilogueIS6_fNS8_IJSB_SC_SB_EEEEENS2_23IndividualTileSchedulerEJEEEEEvNT_6ParamsE)
        /*04f4*/ 	.short	0x0210
        /*04f6*/ 	.short	0x0870


	//----- nvinfo : EIATTR_SW_WAR
	.align		4
.L_46:
        /*04f8*/ 	.byte	0x04, 0x36
        /*04fa*/ 	.short	(.L_48 - .L_47)
.L_47:
        /*04fc*/ 	.word	0x00000008
.L_48:


//--------------------- .nv.callgraph             --------------------------
	.section	.nv.callgraph,"",@"SHT_CUDA_CALLGRAPH"
	.align	4
	.sectionentsize	8
	.align		4
        /*0000*/ 	.word	0x00000000
	.align		4
        /*0004*/ 	.word	0xffffffff
	.align		4
        /*0008*/ 	.word	index@(_ZN7cutlass13device_kernelINS_4fmha6kernel28FmhaKernelTmaWarpSpecializedINS1_10collective30FmhaMainloopTmaWarpSpecializedINS_10bfloat16_tEffN4cute5tupleIJNS7_1CILi128EEENS9_ILi64EEENS9_ILi48EEEEEENS8_IJiNS9_ILi1EEENS8_IJiiEEEEEESG_SG_NS4_13DefaultFusionEJEEENS4_15FmhaFwdEpilogueIS6_fNS8_IJSB_SC_SB_EEEEENS2_23IndividualTileSchedulerEJEEEEEvNT_6ParamsE)
	.align		4
        /*000c*/ 	.word	index@(__assertfail)
	.align		4
        /*0010*/ 	.word	0x00000000
	.align		4
        /*0014*/ 	.word	0xfffffffe
	.align		4
        /*0018*/ 	.word	0x00000000
	.align		4
        /*001c*/ 	.word	0xfffffffd
	.align		4
        /*0020*/ 	.word	0x00000000
	.align		4
        /*0024*/ 	.word	0xfffffffc


//--------------------- .nv.constant4             --------------------------
	.section	.nv.constant4,"a",@progbits
	.align	8
	.align		8
.nv.constant4:
        /*0000*/ 	.dword	__assertfail
	.align		8
        /*0008*/ 	.dword	__unnamed_1
	.align		8
        /*0010*/ 	.dword	__unnamed_2
	.align		8
        /*0018*/ 	.dword	_ZN39_INTERNAL_4741d6df_4_k_cu_682e1f80_27844cuda3std3__45__cpo5beginE
	.align		8
        /*0020*/ 	.dword	_ZN39_INTERNAL_4741d6df_4_k_cu_682e1f80_27844cuda3std3__45__cpo3endE
	.align		8
        /*0028*/ 	.dword	_ZN39_INTERNAL_4741d6df_4_k_cu_682e1f80_27844cuda3std3__45__cpo6cbeginE
	.align		8
        /*0030*/ 	.dword	_ZN39_INTERNAL_4741d6df_4_k_cu_682e1f80_27844cuda3std3__45__cpo4cendE
	.align		8
        /*0038*/ 	.dword	_ZN39_INTERNAL_4741d6df_4_k_cu_682e1f80_27844cuda3std3__441_GLOBAL__N__4741d6df_4_k_cu_682e1f80_27846ignoreE
	.align		8
        /*0040*/ 	.dword	_ZN39_INTERNAL_4741d6df_4_k_cu_682e1f80_27844cuda3std3__419piecewise_constructE
	.align		8
        /*0048*/ 	.dword	_ZN39_INTERNAL_4741d6df_4_k_cu_682e1f80_27844cuda3std3__48in_placeE
	.align		8
        /*0050*/ 	.dword	_ZN39_INTERNAL_4741d6df_4_k_cu_682e1f80_27844cuda3std6ranges3__45__cpo4swapE
	.align		8
        /*0058*/ 	.dword	_ZN39_INTERNAL_4741d6df_4_k_cu_682e1f80_27844cuda3std6ranges3__45__cpo9iter_moveE
	.align		8
        /*0060*/ 	.dword	_ZN39_INTERNAL_4741d6df_4_k_cu_682e1f80_27844cute7productE
	.align		8
        /*0068*/ 	.dword	_ZN39_INTERNAL_4741d6df_4_k_cu_682e1f80_27844cute1_E
	.align		8
        /*0070*/ 	.dword	$str$24
	.align		8
        /*0078*/ 	.dword	$str$25


//--------------------- .text._ZN7cutlass13device_kernelINS_4fmha6kernel28FmhaKernelTmaWarpSpecializedINS1_10collective30FmhaMainloopTmaWarpSpecializedINS_10bfloat16_tEffN4cute5tupleIJNS7_1CILi128EEENS9_ILi64EEENS9_ILi48EEEEEENS8_IJiNS9_ILi1EEENS8_IJiiEEEEEESG_SG_NS4_13DefaultFusionEJEEENS4_15FmhaFwdEpilogueIS6_fNS8_IJSB_SC_SB_EEEEENS2_23IndividualTileSchedulerEJEEEEEvNT_6ParamsE --------------------------
	.section	.text._ZN7cutlass13device_kernelINS_4fmha6kernel28FmhaKernelTmaWarpSpecializedINS1_10collective30FmhaMainloopTmaWarpSpecializedINS_10bfloat16_tEffN4cute5tupleIJNS7_1CILi128EEENS9_ILi64EEENS9_ILi48EEEEEENS8_IJiNS9_ILi1EEENS8_IJiiEEEEEESG_SG_NS4_13DefaultFusionEJEEENS4_15FmhaFwdEpilogueIS6_fNS8_IJSB_SC_SB_EEEEENS2_23IndividualTileSchedulerEJEEEEEvNT_6ParamsE,"ax",@progbits
	.align	128
.text._ZN7cutlass13device_kernelINS_4fmha6kernel28FmhaKernelTmaWarpSpecializedINS1_10collective30FmhaMainloopTmaWarpSpecializedINS_10bfloat16_tEffN4cute5tupleIJNS7_1CILi128EEENS9_ILi64EEENS9_ILi48EEEEEENS8_IJiNS9_ILi1EEENS8_IJiiEEEEEESG_SG_NS4_13DefaultFusionEJEEENS4_15FmhaFwdEpilogueIS6_fNS8_IJSB_SC_SB_EEEEENS2_23IndividualTileSchedulerEJEEEEEvNT_6ParamsE:
        .type           _ZN7cutlass13device_kernelINS_4fmha6kernel28FmhaKernelTmaWarpSpecializedINS1_10collective30FmhaMainloopTmaWarpSpecializedINS_10bfloat16_tEffN4cute5tupleIJNS7_1CILi128EEENS9_ILi64EEENS9_ILi48EEEEEENS8_IJiNS9_ILi1EEENS8_IJiiEEEEEESG_SG_NS4_13DefaultFusionEJEEENS4_15FmhaFwdEpilogueIS6_fNS8_IJSB_SC_SB_EEEEENS2_23IndividualTileSchedulerEJEEEEEvNT_6ParamsE,@function
        .size           _ZN7cutlass13device_kernelINS_4fmha6kernel28FmhaKernelTmaWarpSpecializedINS1_10collective30FmhaMainloopTmaWarpSpecializedINS_10bfloat16_tEffN4cute5tupleIJNS7_1CILi128EEENS9_ILi64EEENS9_ILi48EEEEEENS8_IJiNS9_ILi1EEENS8_IJiiEEEEEESG_SG_NS4_13DefaultFusionEJEEENS4_15FmhaFwdEpilogueIS6_fNS8_IJSB_SC_SB_EEEEENS2_23IndividualTileSchedulerEJEEEEEvNT_6ParamsE,(.L_x_108 - _ZN7cutlass13device_kernelINS_4fmha6kernel28FmhaKernelTmaWarpSpecializedINS1_10collective30FmhaMainloopTmaWarpSpecializedINS_10bfloat16_tEffN4cute5tupleIJNS7_1CILi128EEENS9_ILi64EEENS9_ILi48EEEEEENS8_IJiNS9_ILi1EEENS8_IJiiEEEEEESG_SG_NS4_13DefaultFusionEJEEENS4_15FmhaFwdEpilogueIS6_fNS8_IJSB_SC_SB_EEEEENS2_23IndividualTileSchedulerEJEEEEEvNT_6ParamsE)
        .other          _ZN7cutlass13device_kernelINS_4fmha6kernel28FmhaKernelTmaWarpSpecializedINS1_10collective30FmhaMainloopTmaWarpSpecializedINS_10bfloat16_tEffN4cute5tupleIJNS7_1CILi128EEENS9_ILi64EEENS9_ILi48EEEEEENS8_IJiNS9_ILi1EEENS8_IJiiEEEEEESG_SG_NS4_13DefaultFusionEJEEENS4_15FmhaFwdEpilogueIS6_fNS8_IJSB_SC_SB_EEEEENS2_23IndividualTileSchedulerEJEEEEEvNT_6ParamsE,@"STO_CUDA_ENTRY STV_DEFAULT"
_ZN7cutlass13device_kernelINS_4fmha6kernel28FmhaKernelTmaWarpSpecializedINS1_10collective30FmhaMainloopTmaWarpSpecializedINS_10bfloat16_tEffN4cute5tupleIJNS7_1CILi128EEENS9_ILi64EEENS9_ILi48EEEEEENS8_IJiNS9_ILi1EEENS8_IJiiEEEEEESG_SG_NS4_13DefaultFusionEJEEENS4_15FmhaFwdEpilogueIS6_fNS8_IJSB_SC_SB_EEEEENS2_23IndividualTileSchedulerEJEEEEEvNT_6ParamsE:
[----:B------:R-:W1:Y:S01]  /*0000*/  LDC R1, c[0x0][0x28] ;  /* 0x00000a00ff017b82 */ /* 0x000e620000000800 */
[----:B------:R-:W2:Y:S01]  /*0010*/  S2R R6, SR_TID.X ;  /* 0x0000000000067919 */ /* 0x000ea20000002100 */
[----:B------:R-:W-:Y:S01]  /*0020*/  ELECT P1, URZ, PT ;  /* 0x00000000003f782f */ /* 0x000fe20003820000 */
[----:B------:R-:W-:Y:S01]  /*0030*/  BSSY B0, `(.L_x_0) ;  /* 0x0000017000007945 */ /* 0x000fe20003800000 */
[----:B--2---:R-:W-:-:S05]  /*0040*/  SHF.R.U32.HI R0, RZ, 0x5, R6 ;  /* 0x00000005ff007819 */ /* 0x004fca0000011606 */
[----:B------:R-:W2:Y:S02]  /*0050*/  SHFL.IDX PT, R2, R0, RZ, 0x1f ;  /* 0x00001fff00027589 */ /* 0x000ea400000e0000 */
[----:B--2---:R-:W-:Y:S02]  /*0060*/  R2UR UR4, R2 ;  /* 0x00000000020472ca */ /* 0x004fe400000e0000 */
[----:B------:R-:W-:-:S06]  /*0070*/  SHF.R.U32.HI R2, RZ, 0x7, R6 ;  /* 0x00000007ff027819 */ /* 0x000fcc0000011606 */
[----:B------:R-:W2:Y:S05]  /*0080*/  SHFL.IDX PT, R2, R2, RZ, 0x1f ;  /* 0x00001fff02027589 */ /* 0x000eaa00000e0000 */
[----:B------:R-:W-:Y:S02]  /*0090*/  USHF.R.S32.HI UR5, URZ, 0x1f, UR4 ;  /* 0x0000001f3f057899 */ /* 0x000fe40008011404 */
[----:B------:R-:W-:Y:S02]  /*00a0*/  ISETP.NE.OR P0, PT, RZ, UR4, !P1 ;  /* 0x00000004ff007c0c */ /* 0x000fe4000cf05670 */
[----:B------:R-:W-:-:S04]  /*00b0*/  ULEA.HI UR5, UR5, UR4, URZ, 0x2 ;  /* 0x0000000405057291 */ /* 0x000fc8000f8f103f */
[----:B------:R-:W-:-:S04]  /*00c0*/  ULOP3.LUT UR5, UR5, 0xfffffffc, URZ, 0xc0, !UPT ;  /* 0xfffffffc05057892 */ /* 0x000fc8000f8ec03f */
[----:B------:R-:W-:-:S03]  /*00d0*/  UIADD3 UR5, UR4, -UR5, URZ ;  /* 0x8000000504057290 */ /* 0x000fc6000fffe03f */
[----:B-1----:R-:W-:Y:S09]  /*00e0*/  @P0 BRA `(.L_x_1) ;  /* 0x00000000002c0947 */ /* 0x002ff20003800000 */
[----:B------:R-:W-:Y:S02]  /*00f0*/  ULDC.64 UR6, c[0x0][0x198] ;  /* 0x0000660000067ab9 */ /* 0x000fe40000000a00 */
[----:B------:R-:W-:Y:S02]  /*0100*/  UIADD3 UR8, UP0, UR6, 0xf0, URZ ;  /* 0x000000f006087890 */ /* 0x000fe4000ff1e03f */
[----:B------:R-:W-:Y:S02]  /*0110*/  UIADD3 UR10, UP1, UR6, 0x1f0, URZ ;  /* 0x000001f0060a7890 */ /* 0x000fe4000ff3e03f */
[----:B------:R-:W-:Y:S02]  /*0120*/  UIADD3 UR6, UP2, UR6, 0x2f0, URZ ;  /* 0x000002f006067890 */ /* 0x000fe4000ff5e03f */
[----:B------:R-:W-:Y:S02]  /*0130*/  UIADD3.X UR9, URZ, UR7, URZ, UP0, !UPT ;  /* 0x000000073f097290 */ /* 0x000fe400087fe43f */
[----:B------:R-:W-:-:S02]  /*0140*/  UIADD3.X UR11, URZ, UR7, URZ, UP1, !UPT ;  /* 0x000000073f0b7290 */ /* 0x000fc40008ffe43f */
[----:B------:R-:W-:-:S05]  /*0150*/  UIADD3.X UR7, URZ, UR7, URZ, UP2, !UPT ;  /* 0x000000073f077290 */ /* 0x000fca00097fe43f */
[----:B------:R1:W-:Y:S02]  /*0160*/  UTMACCTL.PF [UR8] ;  /* 0x00000000080079b9 */ /* 0x0003e40008040000 */
[----:B------:R1:W-:Y:S02]  /*0170*/  UTMACCTL.PF [UR10] ;  /* 0x000000000a0079b9 */ /* 0x0003e40008040000 */
[----:B------:R1:W-:Y:S02]  /*0180*/  UTMACCTL.PF [UR6] ;  /* 0x00000000060079b9 */ /* 0x0003e40008040000 */
[----:B-1----:R-:W-:Y:S01]  /*0190*/  NOP ;  /* 0x0000000000007918 */ /* 0x002fe20000000000 */
.L_x_1:
[----:B------:R-:W-:Y:S05]  /*01a0*/  BSYNC B0 ;  /* 0x0000000000007941 */ /* 0x000fea0003800000 */
.L_x_0:
[----:B------:R-:W1:Y:S01]  /*01b0*/  SHFL.IDX PT, R3, R0, RZ, 0x1f ;  /* 0x00001fff00037589 */ /* 0x000e6200000e0000 */
[----:B--2---:R-:W-:Y:S01]  /*01c0*/  R2UR UR37, R2 ;  /* 0x00000000022572ca */ /* 0x004fe200000e0000 */
[----:B------:R-:W-:-:S12]  /*01d0*/  UISETP.NE.AND UP0, UPT, UR5, 0x1, UPT ;  /* 0x000000010500788c */ /* 0x000fd8000bf05270 */
[----:B------:R-:W-:Y:S02]  /*01e0*/  UIADD3 UR10, UR37, -0x1, URZ ;  /* 0xffffffff250a7890 */ /* 0x000fe4000fffe03f */
[----:B------:R-:W-:Y:S02]  /*01f0*/  UISETP.EQ.AND UP2, UPT, UR37, URZ, !UP0 ;  /* 0x0000003f2500728c */ /* 0x000fe4000c742270 */
[----:B------:R-:W-:Y:S02]  /*0200*/  UISETP.GE.U32.AND UP1, UPT, UR10, 0x4, UPT ;  /* 0x000000040a00788c */ /* 0x000fe4000bf26070 */
[----:B------:R-:W-:Y:S01]  /*0210*/  USEL UR4, URZ, 0x1, !UP2 ;  /* 0x000000013f047887 */ /* 0x000fe2000d000000 */
[----:B-1----:R-:W-:-:S03]  /*0220*/  ISETP.NE.AND P0, PT, R3, RZ, PT ;  /* 0x000000ff0300720c */ /* 0x002fc60003f05270 */
[----:B------:R-:W-:-:S10]  /*0230*/  USEL UR4, UR4, 0x2, UP1 ;  /* 0x0000000204047887 */ /* 0x000fd40008800000 */
[----:B------:R-:W-:Y:S05]  /*0240*/  @P0 BRA `(.L_x_2) ;  /* 0x0000000000480947 */ /* 0x000fea0003800000 */
[----:B------:R-:W1:Y:S01]  /*0250*/  S2UR UR11, SR_CgaCtaId ;  /* 0x00000000000b79c3 */ /* 0x000e620000008800 */
[----:B------:R-:W-:Y:S01]  /*0260*/  UMOV UR6, 0x400 ;  /* 0x0000040000067882 */ /* 0x000fe20000000000 */
[----:B------:R-:W-:Y:S01]  /*0270*/  UMOV UR7, 0x1 ;  /* 0x0000000100077882 */ /* 0x000fe20000000000 */
[----:B------:R-:W-:Y:S01]  /*0280*/  UMOV UR8, 0x80 ;  /* 0x0000008000087882 */ /* 0x000fe20000000000 */
[----:B------:R-:W-:Y:S01]  /*0290*/  ELECT P0, URZ, PT ;  /* 0x00000000003f782f */ /* 0x000fe20003800000 */
[----:B------:R-:W-:-:S04]  /*02a0*/  UIADD3 UR8, -UR8, 0x100000, URZ ;  /* 0x0010000008087890 */ /* 0x000fc8000fffe13f */
[----:B------:R-:W-:Y:S02]  /*02b0*/  USHF.L.U32 UR9, UR8, 0xb, URZ ;  /* 0x0000000b08097899 */ /* 0x000fe4000800063f */
[----:B------:R-:W-:Y:S02]  /*02c0*/  USHF.L.U32 UR8, UR8, 0x1, URZ ;  /* 0x0000000108087899 */ /* 0x000fe4000800063f */
[----:B-1----:R-:W-:Y:S02]  /*02d0*/  ULEA UR11, UR11, UR6, 0x18 ;  /* 0x000000060b0b7291 */ /* 0x002fe4000f8ec03f */
[----:B------:R-:W-:-:S04]  /*02e0*/  UIADD3 UR6, -UR7, 0x100000, URZ ;  /* 0x0010000007067890 */ /* 0x000fc8000fffe13f */
[----:B------:R-:W-:Y:S02]  /*02f0*/  USHF.L.U32 UR7, UR6, 0xb, URZ ;  /* 0x0000000b06077899 */ /* 0x000fe4000800063f */
[----:B------:R-:W-:Y:S01]  /*0300*/  USHF.L.U32 UR6, UR6, 0x1, URZ ;  /* 0x0000000106067899 */ /* 0x000fe2000800063f */
[----:B------:R-:W1:Y:S11]  /*0310*/  FENCE.VIEW.ASYNC.S ;  /* 0x00000000000073c6 */ /* 0x000e760000000000 */
[----:B-1----:R1:W2:Y:S01]  /*0320*/  SYNCS.EXCH.64 URZ, [UR11+0xa850], UR6 ;  /* 0x00a850060b3f75b2 */ /* 0x0022a20008000100 */
[----:B------:R1:W3:Y:S01]  /*0330*/  SYNCS.EXCH.64 URZ, [UR11+0xa860], UR8 ;  /* 0x00a860080b3f75b2 */ /* 0x0002e20008000100 */
[----:B------:R1:W4:Y:S01]  /*0340*/  SYNCS.EXCH.64 URZ, [UR11+0xa858], UR6 ;  /* 0x00a858060b3f75b2 */ /* 0x0003220008000100 */
[----:B------:R1:W1:Y:S01]  /*0350*/  SYNCS.EXCH.64 URZ, [UR11+0xa868], UR8 ;  /* 0x00a868080b3f75b2 */ /* 0x0002620008000100 */
[----:B------:R-:W-:Y:S01]  /*0360*/  NOP ;  /* 0x0000000000007918 */ /* 0x000fe20000000000 */
.L_x_2:
[----:B------:R-:W5:Y:S01]  /*0370*/  SHFL.IDX PT, R2, R0, RZ, 0x1f ;  /* 0x00001fff00027589 */ /* 0x000f6200000e0000 */
[----:B------:R-:W-:Y:S01]  /*0380*/  NOP ;  /* 0x0000000000007918 */ /* 0x000fe20000000000 */
[----:B-----5:R-:W-:-:S13]  /*0390*/  ISETP.NE.AND P0, PT, R2, RZ, PT ;  /* 0x000000ff0200720c */ /* 0x020fda0003f05270 */
[----:B------:R-:W-:Y:S05]  /*03a0*/  @P0 BRA `(.L_x_3) ;  /* 0x0000000000600947 */ /* 0x000fea0003800000 */
[----:B-1----:R-:W1:Y:S01]  /*03b0*/  S2UR UR7, SR_CgaCtaId ;  /* 0x00000000000779c3 */ /* 0x002e620000008800 */
[----:B------:R-:W-:Y:S01]  /*03c0*/  UMOV UR6, 0x400 ;  /* 0x0000040000067882 */ /* 0x000fe20000000000 */
[----:B------:R-:W-:Y:S01]  /*03d0*/  UMOV UR8, 0x1 ;  /* 0x0000000100087882 */ /* 0x000fe20000000000 */
[----:B------:R-:W-:Y:S01]  /*03e0*/  UMOV UR12, 0x100 ;  /* 0x00000100000c7882 */ /* 0x000fe20000000000 */
[----:B------:R-:W-:-:S04]  /*03f0*/  UIADD3 UR8, -UR8, 0x100000, URZ ;  /* 0x0010000008087890 */ /* 0x000fc8000fffe13f */
[----:B------:R-:W-:Y:S02]  /*0400*/  USHF.L.U32 UR9, UR8, 0xb, URZ ;  /* 0x0000000b08097899 */ /* 0x000fe4000800063f */
[----:B------:R-:W-:Y:S01]  /*0410*/  USHF.L.U32 UR8, UR8, 0x1, URZ ;  /* 0x0000000108087899 */ /* 0x000fe2000800063f */
[----:B------:R-:W-:Y:S01]  /*0420*/  ELECT P0, URZ, PT ;  /* 0x00000000003f782f */ /* 0x000fe20003800000 */
[----:B-1----:R-:W-:Y:S02]  /*0430*/  ULEA UR11, UR7, UR6, 0x18 ;  /* 0x00000006070b7291 */ /* 0x002fe4000f8ec03f */
[----:B------:R-:W-:-:S04]  /*0440*/  UIADD3 UR6, -UR12, 0x100000, URZ ;  /* 0x001000000c067890 */ /* 0x000fc8000fffe13f */
[----:B------:R-:W-:Y:S02]  /*0450*/  USHF.L.U32 UR7, UR6, 0xb, URZ ;  /* 0x0000000b06077899 */ /* 0x000fe4000800063f */
[----:B------:R-:W-:Y:S01]  /*0460*/  USHF.L.U32 UR6, UR6, 0x1, URZ ;  /* 0x0000000106067899 */ /* 0x000fe2000800063f */
[----:B------:R-:W1:Y:S03]  /*0470*/  FENCE.VIEW.ASYNC.S ;  /* 0x00000000000073c6 */ /* 0x000e660000000000 */
[----:B-1----:R1:W1:Y:S08]  /*0480*/  SYNCS.EXCH.64 URZ, [UR11+0xa800], UR8 ;  /* 0x00a800080b3f75b2 */ /* 0x0022700008000100 */
[----:B------:R1:W1:Y:S01]  /*0490*/  SYNCS.EXCH.64 URZ, [UR11+0xa828], UR6 ;  /* 0x00a828060b3f75b2 */ /* 0x0002620008000100 */
        /* <DEDUP_REMOVED lines=8> */
[----:B------:R-:W-:Y:S01]  /*0520*/  NOP ;  /* 0x0000000000007918 */ /* 0x000fe20000000000 */
.L_x_3:
        /* <DEDUP_REMOVED lines=21> */
[----:B------:R-:W-:Y:S01]  /*0680*/  NOP ;  /* 0x0000000000007918 */ /* 0x000fe20000000000 */
.L_x_4:
[----:B------:R-:W5:Y:S01]  /*0690*/  SHFL.IDX PT, R2, R0, RZ, 0x1f ;  /* 0x00001fff00027589 */ /* 0x000f6200000e0000 */
[----:B------:R-:W-:Y:S01]  /*06a0*/  ELECT P0, URZ, PT ;  /* 0x00000000003f782f */ /* 0x000fe20003800000 */
[----:B------:R-:W-:Y:S01]  /*06b0*/  NOP ;  /* 0x0000000000007918 */ /* 0x000fe20000000000 */
[----:B-1----:R-:W-:Y:S02]  /*06c0*/  UMOV UR6, 0x80 ;  /* 0x0000008000067882 */ /* 0x002fe40000000000 */
[C---:B-----5:R-:W-:Y:S02]  /*06d0*/  ISETP.NE.OR P0, PT, R2.reuse, RZ, !P0 ;  /* 0x000000ff0200720c */ /* 0x060fe40004705670 */
[----:B------:R-:W-:-:S11]  /*06e0*/  ISETP.NE.AND P2, PT, R2, RZ, PT ;  /* 0x000000ff0200720c */ /* 0x000fd60003f45270 */
[----:B------:R-:W-:Y:S01]  /*06f0*/  VOTEU.ALL UP2, P0 ;  /* 0x00000000003f7886 */ /* 0x000fe20000040000 */
[----:B------:R-:W-:Y:S01]  /*0700*/  VOTEU.ALL UP3, P0 ;  /* 0x00000000003f7886 */ /* 0x000fe20000060000 */
[----:B------:R-:W-:Y:S01]  /*0710*/  VOTEU.ALL UP4, P0 ;  /* 0x00000000003f7886 */ /* 0x000fe20000080000 */
[----:B------:R-:W-:Y:S02]  /*0720*/  VOTEU.ALL UP5, P0 ;  /* 0x00000000003f7886 */ /* 0x000fe400000a0000 */
[----:B------:R-:W1:Y:S01]  /*0730*/  @!UP2 S2UR UR9, SR_CgaCtaId ;  /* 0x000000000009a9c3 */ /* 0x000e620000008800 */
[----:B------:R-:W-:Y:S01]  /*0740*/  @!UP2 UMOV UR8, 0x400 ;  /* 0x000004000008a882 */ /* 0x000fe20000000000 */
[----:B------:R-:W-:-:S04]  /*0750*/  @!UP2 UIADD3 UR6, -UR6, 0x100000, URZ ;  /* 0x001000000606a890 */ /* 0x000fc8000fffe13f */
[----:B------:R-:W-:Y:S02]  /*0760*/  @!UP2 USHF.L.U32 UR7, UR6, 0xb, URZ ;  /* 0x0000000b0607a899 */ /* 0x000fe4000800063f */
[----:B------:R-:W-:Y:S02]  /*0770*/  @!UP2 USHF.L.U32 UR6, UR6, 0x1, URZ ;  /* 0x000000010606a899 */ /* 0x000fe4000800063f */
[----:B-1----:R-:W-:Y:S01]  /*0780*/  @!UP2 ULEA UR8, UR9, UR8, 0x18 ;  /* 0x000000080908a291 */ /* 0x002fe2000f8ec03f */
[----:B------:R-:W-:Y:S01]  /*0790*/  VOTEU.ALL UP2, P0 ;  /* 0x00000000003f7886 */ /* 0x000fe20000040000 */
[----:B------:R-:W1:Y:S10]  /*07a0*/  FENCE.VIEW.ASYNC.S ;  /* 0x00000000000073c6 */ /* 0x000e740000000000 */
[----:B-1----:R1:W1:Y:S01]  /*07b0*/  @!UP2 SYNCS.EXCH.64 URZ, [UR8+0xa890], UR6 ;  /* 0x00a89006083fa5b2 */ /* 0x0022620008000100 */
[----:B------:R1:W1:Y:S01]  /*07c0*/  @!UP3 SYNCS.EXCH.64 URZ, [UR8+0xa898], UR6 ;  /* 0x00a89806083fb5b2 */ /* 0x0002620008000100 */
[----:B------:R1:W1:Y:S01]  /*07d0*/  @!UP4 SYNCS.EXCH.64 URZ, [UR8+0xa8a0], UR6 ;  /* 0x00a8a006083fc5b2 */ /* 0x0002620008000100 */
[----:B------:R1:W1:Y:S01]  /*07e0*/  @!UP5 SYNCS.EXCH.64 URZ, [UR8+0xa8a8], UR6 ;  /* 0x00a8a806083fd5b2 */ /* 0x0002620008000100 */
[----:B------:R-:W-:Y:S01]  /*07f0*/  NOP ;  /* 0x0000000000007918 */ /* 0x000fe20000000000 */
[----:B------:R-:W-:Y:S05]  /*0800*/  @P2 BRA `(.L_x_5) ;  /* 0x0000000000502947 */ /* 0x000fea0003800000 */
[----:B-1----:R-:W1:Y:S01]  /*0810*/  S2UR UR7, SR_CgaCtaId ;  /* 0x00000000000779c3 */ /* 0x002e620000008800 */
[----:B------:R-:W-:Y:S01]  /*0820*/  UMOV UR6, 0x400 ;  /* 0x0000040000067882 */ /* 0x000fe20000000000 */
[----:B------:R-:W-:Y:S01]  /*0830*/  UMOV UR8, 0x20 ;  /* 0x0000002000087882 */ /* 0x000fe20000000000 */
[----:B------:R-:W-:Y:S01]  /*0840*/  UMOV UR9, 0x80 ;  /* 0x0000008000097882 */ /* 0x000fe20000000000 */
[----:B------:R-:W-:Y:S01]  /*0850*/  ELECT P0, URZ, PT ;  /* 0x00000000003f782f */ /* 0x000fe20003800000 */
[----:B-1----:R-:W-:Y:S02]  /*0860*/  ULEA UR11, UR7, UR6, 0x18 ;  /* 0x00000006070b7291 */ /* 0x002fe4000f8ec03f */
[----:B------:R-:W-:-:S04]  /*0870*/  UIADD3 UR6, -UR8, 0x100000, URZ ;  /* 0x0010000008067890 */ /* 0x000fc8000fffe13f */
[----:B------:R-:W-:Y:S02]  /*0880*/  USHF.L.U32 UR7, UR6, 0xb, URZ ;  /* 0x0000000b06077899 */ /* 0x000fe4000800063f */
[----:B------:R-:W-:Y:S02]  /*0890*/  USHF.L.U32 UR6, UR6, 0x1, URZ ;  /* 0x0000000106067899 */ /* 0x000fe4000800063f */
        /* <DEDUP_REMOVED lines=10> */
[----:B------:R-:W-:Y:S01]  /*0940*/  NOP ;  /* 0x0000000000007918 */ /* 0x000fe20000000000 */
.L_x_5:
[----:B------:R-:W-:Y:S01]  /*0950*/  ISETP.NE.AND P0, PT, RZ, UR37, PT ;  /* 0x00000025ff007c0c */ /* 0x000fe2000bf05270 */
[----:B------:R-:W-:Y:S01]  /*0960*/  NOP ;  /* 0x0000000000007918 */ /* 0x000fe20000000000 */
[----:B------:R-:W-:Y:S01]  /*0970*/  MOV R0, UR5 ;  /* 0x0000000500007c02 */ /* 0x000fe20008000f00 */
[----:B-1234-:R-:W-:Y:S03]  /*0980*/  BAR.SYNC.DEFER_BLOCKING 0x0 ;  /* 0x0000000000007b1d */ /* 0x01efe60000010000 */
[----:B------:R-:W-:-:S07]  /*0990*/  ISETP.EQ.AND P2, PT, R0, 0x1, P1 ;  /* 0x000000010000780c */ /* 0x000fce0000f42270 */
[----:B------:R-:W-:Y:S06]  /*09a0*/  @!P0 BRA `(.L_x_6) ;  /* 0x0000004800748947 */ /* 0x000fec0003800000 */
[----:B------:R-:W-:-:S06]  /*09b0*/  UISETP.GT.U32.AND UP2, UPT, UR10, 0x3, UPT ;  /* 0x000000030a00788c */ /* 0x000fcc000bf44070 */
[----:B------:R-:W-:-:S13]  /*09c0*/  PLOP3.LUT P0, PT, PT, PT, UP2, 0x80, 0x0 ;  /* 0x000000000000781c */ /* 0x000fda0003f0f028 */
[----:B------:R-:W-:Y:S05]  /*09d0*/  @P0 EXIT ;  /* 0x000000000000094d */ /* 0x000fea0003800000 */
.L_x_7:
[----:B------:R-:W-:-:S08]  /*09e0*/  NOP ;  /* 0x0000000000007918 */ /* 0x000fd00000000000 */
[----:B------:R-:W1:Y:S02]  /*09f0*/  USETMAXREG.TRY_ALLOC.CTAPOOL UP2, 0xf0 ;  /* 0x000000f0000079c8 */ /* 0x000e640008040600 */
[----:B-1----:R-:W-:-:S13]  /*0a00*/  PLOP3.LUT P0, PT, PT, PT, UP2, 0x80, 0x0 ;  /* 0x000000000000781c */ /* 0x002fda0003f0f028 */
[----:B------:R-:W-:Y:S05]  /*0a10*/  @!P0 BRA `(.L_x_7) ;  /* 0xfffffffc00f08947 */ /* 0x000fea000383ffff */
[----:B------:R-:W-:Y:S01]  /*0a20*/  UISETP.NE.AND UP2, UPT, UR37, 0x1, UPT ;  /* 0x000000012500788c */ /* 0x000fe2000bf45270 */
[----:B------:R-:W1:Y:S01]  /*0a30*/  S2UR UR42, SR_CTAID.X ;  /* 0x00000000002a79c3 */ /* 0x000e620000002500 */
[----:B------:R-:W-:Y:S01]  /*0a40*/  UMOV UR5, URZ ;  /* 0x0000003f00057c82 */ /* 0x000fe20008000000 */
[----:B------:R-:W-:-:S03]  /*0a50*/  UMOV UR6, URZ ;  /* 0x0000003f00067c82 */ /* 0x000fc60008000000 */
[----:B------:R-:W-:-:S13]  /*0a60*/  PLOP3.LUT P0, PT, PT, PT, UP2, 0x80, 0x0 ;  /* 0x000000000000781c */ /* 0x000fda0003f0f028 */
[----:B------:R-:W-:Y:S05]  /*0a70*/  @!P0 BRA `(.L_x_8) ;  /* 0x00000000003c8947 */ /* 0x000fea0003800000 */
[----:B------:R-:W-:Y:S01]  /*0a80*/  UISETP.NE.AND UP2, UPT, UR37, 0x2, UPT ;  /* 0x000000022500788c */ /* 0x000fe2000bf45270 */
[----:B------:R-:W-:-:S05]  /*0a90*/  UMOV UR6, 0x1 ;  /* 0x0000000100067882 */ /* 0x000fca0000000000 */
[----:B------:R-:W-:-:S13]  /*0aa0*/  PLOP3.LUT P1, PT, PT, PT, UP2, 0x80, 0x0 ;  /* 0x000000000000781c */ /* 0x000fda0003f2f028 */
[----:B------:R-:W-:Y:S05]  /*0ab0*/  @!P1 BRA `(.L_x_8) ;  /* 0x00000000002c9947 */ /* 0x000fea0003800000 */
[----:B------:R-:W-:-:S06]  /*0ac0*/  UISETP.NE.AND UP2, UPT, UR37, 0x3, UPT ;  /* 0x000000032500788c */ /* 0x000fcc000bf45270 */
[----:B------:R-:W-:-:S13]  /*0ad0*/  PLOP3.LUT P1, PT, PT, PT, UP2, 0x80, 0x0 ;  /* 0x000000000000781c */ /* 0x000fda0003f2f028 */
[----:B------:R-:W-:Y:S05]  /*0ae0*/  @!P1 BRA `(.L_x_9) ;  /* 0x0000000000189947 */ /* 0x000fea0003800000 */
[----:B------:R-:W-:-:S11]  /*0af0*/  UISETP.NE.AND UP2, UPT, UR37, 0x4, UPT ;  /* 0x000000042500788c */ /* 0x000fd6000bf45270 */
[----:B------:R-:W-:Y:S01]  /*0b00*/  @!UP2 UMOV UR5, 0x1 ;  /* 0x000000010005a882 */ /* 0x000fe20000000000 */
[----:B------:R-:W-:Y:S01]  /*0b10*/  @!UP2 UMOV UR6, 0x1 ;  /* 0x000000010006a882 */ /* 0x000fe20000000000 */
[----:B------:R-:W-:Y:S01]  /*0b20*/  @UP2 UMOV UR5, URZ ;  /* 0x0000003f00052c82 */ /* 0x000fe20008000000 */
[----:B------:R-:W-:Y:S01]  /*0b30*/  @UP2 UMOV UR6, URZ ;  /* 0x0000003f00062c82 */ /* 0x000fe20008000000 */
[----:B------:R-:W-:Y:S05]  /*0b40*/  BRA `(.L_x_8) ;  /* 0x0000000000087947 */ /* 0x000fea0003800000 */
.L_x_9:
[----:B------:R-:W-:Y:S01]  /*0b50*/  UMOV UR5, 0x1 ;  /* 0x0000000100057882 */ /* 0x000fe20000000000 */
[----:B------:R-:W-:-:S05]  /*0b60*/  UMOV UR6, URZ ;  /* 0x0000003f00067c82 */ /* 0x000fca0008000000 */
.L_x_8:
[----:B------:R-:W-:Y:S05]  /*0b70*/  @!P0 BRA `(.L_x_10) ;  /* 0x00000000003c8947 */ /* 0x000fea0003800000 */
[----:B------:R-:W-:-:S06]  /*0b80*/  UISETP.NE.AND UP2, UPT, UR37, 0x2, UPT ;  /* 0x000000022500788c */ /* 0x000fcc000bf45270 */
[----:B------:R-:W-:-:S13]  /*0b90*/  PLOP3.LUT P0, PT, PT, PT, UP2, 0x80, 0x0 ;  /* 0x000000000000781c */ /* 0x000fda0003f0f028 */
[----:B------:R-:W-:Y:S05]  /*0ba0*/  @!P0 BRA `(.L_x_11) ;  /* 0x0000000000288947 */ /* 0x000fea0003800000 */
[----:B------:R-:W-:-:S06]  /*0bb0*/  UISETP.NE.AND UP2, UPT, UR37, 0x3, UPT ;  /* 0x000000032500788c */ /* 0x000fcc000bf45270 */
[----:B------:R-:W-:-:S13]  /*0bc0*/  PLOP3.LUT P0, PT, PT, PT, UP2, 0x80, 0x0 ;  /* 0x000000000000781c */ /* 0x000fda0003f0f028 */
[----:B------:R-:W-:Y:S05]  /*0bd0*/  @!P0 BRA `(.L_x_12) ;  /* 0x0000000000148947 */ /* 0x000fea0003800000 */
[----:B------:R-:W-:-:S06]  /*0be0*/  UISETP.NE.AND UP2, UPT, UR37, 0x4, UPT ;  /* 0x000000042500788c */ /* 0x000fcc000bf45270 */
[----:B------:R-:W-:-:S13]  /*0bf0*/  PLOP3.LUT P0, PT, PT, PT, UP2, 0x80, 0x0 ;  /* 0x000000000000781c */ /* 0x000fda0003f0f028 */
[----:B------:R-:W-:Y:S05]  /*0c00*/  @P0 BRA `(.L_x_13) ;  /* 0x00000000001c0947 */ /* 0x000fea0003800000 */
[----:B-1----:R-:W-:Y:S01]  /*0c10*/  ULEA UR42, UR42, 0x3, 0x1 ;  /* 0x000000032a2a7891 */ /* 0x002fe2000f8e083f */
[----:B------:R-:W-:Y:S11]  /*0c20*/  BRA `(.L_x_13) ;  /* 0x0000000000147947 */ /* 0x000ff60003800000 */
.L_x_12:
[----:B-1----:R-:W-:Y:S01]  /*0c30*/  ULEA UR42, UR42, 0x2, 0x1 ;  /* 0x000000022a2a7891 */ /* 0x002fe2000f8e083f */
[----:B------:R-:W-:Y:S11]  /*0c40*/  BRA `(.L_x_13) ;  /* 0x00000000000c7947 */ /* 0x000ff60003800000 */
.L_x_11:
[----:B-1----:R-:W-:Y:S01]  /*0c50*/  ULEA UR42, UR42, 0x1, 0x1 ;  /* 0x000000012a2a7891 */ /* 0x002fe2000f8e083f */
[----:B------:R-:W-:Y:S11]  /*0c60*/  BRA `(.L_x_13) ;  /* 0x0000000000047947 */ /* 0x000ff60003800000 */
.L_x_10:
[----:B-1----:R-:W-:-:S12]  /*0c70*/  USHF.L.U32 UR42, UR42, 0x1, URZ ;  /* 0x000000012a2a7899 */ /* 0x002fd8000800063f */
.L_x_13:
[----:B------:R-:W-:-:S04]  /*0c80*/  ULOP3.LUT UR4, UR4, 0x1, URZ, 0xfc, !UPT ;  /* 0x0000000104047892 */ /* 0x000fc8000f8efc3f */
[----:B------:R-:W-:-:S06]  /*0c90*/  UISETP.NE.AND UP2, UPT, UR4, 0x3, UPT ;  /* 0x000000030400788c */ /* 0x000fcc000bf45270 */
[----:B------:R-:W-:-:S13]  /*0ca0*/  PLOP3.LUT P0, PT, PT, PT, UP2, 0x80, 0x0 ;  /* 0x000000000000781c */ /* 0x000fda0003f0f028 */
[----:B------:R-:W-:Y:S05]  /*0cb0*/  @!P0 BRA `(.L_x_14) ;  /* 0x0000000000048947 */ /* 0x000fea0003800000 */
[----:B-1----:R-:W-:Y:S01]  /*0cc0*/  BPT.TRAP 0x1 ;  /* 0x000000040000795c */ /* 0x002fe20000300000 */
.L_x_14:
[----:B------:R-:W2:Y:S01]  /*0cd0*/  S2UR UR4, SR_CgaCtaId ;  /* 0x00000000000479c3 */ /* 0x000ea20000008800 */
[----:B------:R-:W-:Y:S01]  /*0ce0*/  UMOV UR36, 0x400 ;  /* 0x0000040000247882 */ /* 0x000fe20000000000 */
[----:B------:R-:W-:-:S05]  /*0cf0*/  IMAD.U32 R0, RZ, RZ, UR5 ;  /* 0x00000005ff007e24 */ /* 0x000fca000f8e00ff */
[----:B------:R-:W-:Y:S01]  /*0d00*/  SHF.L.U32 R0, R0, 0x1f, RZ ;  /* 0x0000001f00007819 */ /* 0x000fe200000006ff */
[----:B--2---:R-:W-:-:S04]  /*0d10*/  ULEA UR36, UR4, UR36, 0x18 ;  /* 0x0000002404247291 */ /* 0x004fc8000f8ec03f */
[----:B------:R-:W-:-:S09]  /*0d20*/  ULEA UR4, UR6, UR36, 0x3 ;  /* 0x0000002406047291 */ /* 0x000fd2000f8e183f */
[----:B------:R-:W2:Y:S02]  /*0d30*/  SYNCS.PHASECHK.TRANS64.TRYWAIT P1, [UR4+0xa850], R0 ;  /* 0x00a85000ff0075a7 */ /* 0x000ea40008020144 */
[----:B--2---:R-:W-:Y:S05]  /*0d40*/  @!P1 BRA `(.L_x_15) ;  /* 0x0000005800e09947 */ /* 0x004fea0003800000 */
.L_x_91:
[----:B------:R-:W-:Y:S05]  /*0d50*/  @!P0 BRA `(.L_x_16) ;  /* 0x0000000000048947 */ /* 0x000fea0003800000 */
[----:B-1----:R-:W-:Y:S01]  /*0d60*/  BPT.TRAP 0x1 ;  /* 0x000000040000795c */ /* 0x002fe20000300000 */
.L_x_16:
[----:B------:R-:W-:Y:S01]  /*0d70*/  SHF.L.U32 R56, RZ, 0x1f, RZ ;  /* 0x0000001fff387819 */ /* 0x000fe200000006ff */
[----:B------:R-:W-:Y:S01]  /*0d80*/  UIADD3 UR19, UR36, 0xa890, URZ ;  /* 0x0000a89024137890 */ /* 0x000fe2000fffe03f */
[----:B------:R-:W-:Y:S02]  /*0d90*/  ISETP.NE.AND P2, PT, RZ, UR10, PT ;  /* 0x0000000aff007c0c */ /* 0x000fe4000bf45270 */
[----:B------:R-:W3:Y:S02]  /*0da0*/  SYNCS.PHASECHK.TRANS64.TRYWAIT P1, [UR36+0xa800], R56 ;  /* 0x00a80038ff0075a7 */ /* 0x000ee40008020164 */
[----:B---3--:R-:W-:Y:S09]  /*0db0*/  @!P1 BRA `(.L_x_17) ;  /* 0x0000005800dc9947 */ /* 0x008ff20003800000 */
.L_x_92:
[----:B------:R-:W-:Y:S01]  /*0dc0*/  ULEA UR10, UR10, UR19, 0x3 ;  /* 0x000000130a0a7291 */ /* 0x000fe2000f8e183f */
[----:B--2---:R-:W-:Y:S01]  /*0dd0*/  SEL R0, RZ, 0x1, P2 ;  /* 0x00000001ff007807 */ /* 0x004fe20001000000 */
[----:B------:R-:W-:-:S03]  /*0de0*/  UIADD3 UR17, UR37, -0x1, URZ ;  /* 0xffffffff25117890 */ /* 0x000fc6000fffe03f */
[----:B------:R-:W-:Y:S01]  /*0df0*/  SHF.L.U32 R0, R0, 0x1f, RZ ;  /* 0x0000001f00007819 */ /* 0x000fe200000006ff */
[----:B------:R-:W-:-:S03]  /*0e00*/  USHF.L.U32 UR17, UR17, 0x3, URZ ;  /* 0x0000000311117899 */ /* 0x000fc6000800063f */
[----:B------:R-:W2:Y:S02]  /*0e10*/  SYNCS.PHASECHK.TRANS64.TRYWAIT P1, [UR10], R0 ;  /* 0x00000000ff0075a7 */ /* 0x000ea4000802014a */
[----:B--2---:R-:W-:Y:S07]  /*0e20*/  @!P1 BRA `(.L_x_18) ;  /* 0x0000005800d89947 */ /* 0x004fee0003800000 */
.L_x_93:
[----:B------:R-:W-:Y:S01]  /*0e30*/  USHF.R.U32.HI UR4, URZ, 0x4, UR36 ;  /* 0x000000043f047899 */ /* 0x000fe20008011624 */
[----:B------:R-:W-:Y:S01]  /*0e40*/  WARPGROUP.ARRIVE ;  /* 0x00000000000079c5 */ /* 0x000fe20000000000 */
[----:B------:R-:W-:Y:S02]  /*0e50*/  UIADD3 UR5, UR36, 0x3000, URZ ;  /* 0x0000300024057890 */ /* 0x000fe4000fffe03f */
[----:B------:R-:W-:Y:S02]  /*0e60*/  ULOP3.LUT UR4, UR4, 0x3fff, URZ, 0xc0, !UPT ;  /* 0x00003fff04047892 */ /* 0x000fe4000f8ec03f */
[----:B------:R-:W-:Y:S02]  /*0e70*/  USHF.R.U32.HI UR5, URZ, 0x4, UR5 ;  /* 0x000000043f057899 */ /* 0x000fe40008011605 */
[----:B------:R-:W-:Y:S02]  /*0e80*/  ULOP3.LUT UR4, UR4, 0x10000, URZ, 0xfc, !UPT ;  /* 0x0001000004047892 */ /* 0x000fe4000f8efc3f */
[----:B------:R-:W-:-:S02]  /*0e90*/  ULOP3.LUT UR16, UR5, 0x3fff, URZ, 0xc0, !UPT ;  /* 0x00003fff05107892 */ /* 0x000fc4000f8ec03f */
[----:B------:R-:W-:Y:S02]  /*0ea0*/  UIMAD UR12, UR6, 0x180, UR4 ;  /* 0x00000180060c78a4 */ /* 0x000fe4000f8e0204 */
[----:B------:R-:W-:Y:S01]  /*0eb0*/  ULOP3.LUT UR18, UR16, 0x10000, URZ, 0xfc, !UPT ;  /* 0x0001000010127892 */ /* 0x000fe2000f8efc3f */
[----:B------:R-:W-:Y:S01]  /*0ec0*/  UMOV UR5, 0xc0000010 ;  /* 0xc000001000057882 */ /* 0x000fe20000000000 */
[----:B------:R-:W-:Y:S01]  /*0ed0*/  UMOV UR7, 0xc0000010 ;  /* 0xc000001000077882 */ /* 0x000fe20000000000 */
[----:B------:R-:W-:Y:S02]  /*0ee0*/  UIADD3 UR8, UR12, 0x80, URZ ;  /* 0x000000800c087890 */ /* 0x000fe4000fffe03f */
[----:B------:R-:W-:Y:S02]  /*0ef0*/  UMOV UR4, UR12 ;  /* 0x0000000c00047c82 */ /* 0x000fe40008000000 */
[----:B------:R-:W-:Y:S01]  /*0f00*/  UMOV UR6, UR18 ;  /* 0x0000001200067c82 */ /* 0x000fe20008000000 */
[----:B------:R-:W-:Y:S01]  /*0f10*/  UIADD3 UR10, UR18, 0x80, URZ ;  /* 0x00000080120a7890 */ /* 0x000fe2000fffe03f */
[----:B------:R-:W-:Y:S01]  /*0f20*/  HGMMA.64x64x16.F32.BF16 R24, gdesc[UR4], RZ, !UPT, gsb0 ;  /* 0x00e00000041879f0 */ /* 0x000fe2000c0018ff */
[----:B------:R-:W-:Y:S01]  /*0f30*/  UMOV UR9, 0xc0000010 ;  /* 0xc000001000097882 */ /* 0x000fe20000000000 */
[----:B------:R-:W-:Y:S01]  /*0f40*/  UMOV UR11, 0xc0000010 ;  /* 0xc0000010000b7882 */ /* 0x000fe20000000000 */
[----:B------:R-:W-:-:S02]  /*0f50*/  UIADD3 UR12, UR12, 0x100, URZ ;  /* 0x000001000c0c7890 */ /* 0x000fc4000fffe03f */
[----:B------:R-:W-:Y:S01]  /*0f60*/  UIADD3 UR14, UR18, 0x100, URZ ;  /* 0x00000100120e7890 */ /* 0x000fe2000fffe03f */
[----:B------:R-:W-:Y:S01]  /*0f70*/  UMOV UR13, 0xc0000010 ;  /* 0xc0000010000d7882 */ /* 0x000fe20000000000 */
[----:B------:R-:W-:Y:S01]  /*0f80*/  UMOV UR15, 0xc0000010 ;  /* 0xc0000010000f7882 */ /* 0x000fe20000000000 */
[----:B------:R-:W-:Y:S01]  /*0f90*/  ULDC UR6, c[0x0][0x604] ;  /* 0x0001810000067ab9 */ /* 0x000fe20000000800 */
[----:B------:R-:W-:Y:S02]  /*0fa0*/  WARPGROUP.DEPBAR.LE gsb0, 0x0 ;  /* 0x00008000000079c5 */ /* 0x000fe40000010000 */
[----:B------:R-:W-:-:S06]  /*0fb0*/  WARPGROUP.ARRIVE ;  /* 0x00000000000079c5 */ /* 0x000fcc0000000000 */
[----:B------:R-:W-:Y:S03]  /*0fc0*/  HGMMA.64x64x16.F32.BF16 R24, gdesc[UR8], R24, gsb0 ;  /* 0x00e00000081879f0 */ /* 0x000fe60008001818 */
[----:B------:R-:W-:Y:S02]  /*0fd0*/  WARPGROUP.DEPBAR.LE gsb0, 0x0 ;  /* 0x00008000000079c5 */ /* 0x000fe40000010000 */
[----:B------:R-:W-:-:S06]  /*0fe0*/  WARPGROUP.ARRIVE ;  /* 0x00000000000079c5 */ /* 0x000fcc0000000000 */
[----:B------:R-:W-:Y:S03]  /*0ff0*/  HGMMA.64x64x16.F32.BF16 R24, gdesc[UR12], R24, gsb0 ;  /* 0x00e000000c1879f0 */ /* 0x000fe60008001818 */
[----:B------:R-:W-:Y:S02]  /*1000*/  WARPGROUP.DEPBAR.LE gsb0, 0x0 ;  /* 0x00008000000079c5 */ /* 0x000fe40000010000 */
[----:B--2---:R-:W-:-:S04]  /*1010*/  FMNMX R3, R24, R25, !PT ;  /* 0x0000001918037209 */ /* 0x004fc80007800000 */
[----:B------:R-:W-:-:S04]  /*1020*/  FMNMX R0, R28, R3, !PT ;  /* 0x000000031c007209 */ /* 0x000fc80007800000 */
        /* <DEDUP_REMOVED lines=12> */
[----:B------:R-:W-:-:S05]  /*10f0*/  FMNMX R2, R53, R0, !PT ;  /* 0x0000000035027209 */ /* 0x000fca0007800000 */
[----:B------:R-:W2:Y:S02]  /*1100*/  SHFL.BFLY PT, R3, R2, 0x1, 0x1f ;  /* 0x0c201f0002037f89 */ /* 0x000ea400000e0000 */
[----:B--2---:R-:W-:Y:S02]  /*1110*/  FMNMX R4, R2, R3, !PT ;  /* 0x0000000302047209 */ /* 0x004fe40007800000 */
[----:B------:R-:W-:-:S03]  /*1120*/  FMNMX R3, R26, R27, !PT ;  /* 0x0000001b1a037209 */ /* 0x000fc60007800000 */
[----:B------:R-:W2:Y:S01]  /*1130*/  SHFL.BFLY PT, R7, R4, 0x2, 0x1f ;  /* 0x0c401f0004077f89 */ /* 0x000ea200000e0000 */
[----:B------:R-:W-:-:S04]  /*1140*/  FMNMX R0, R30, R3, !PT ;  /* 0x000000031e007209 */ /* 0x000fc80007800000 */
[----:B------:R-:W-:-:S04]  /*1150*/  FMNMX R5, R31, R0, !PT ;  /* 0x000000001f057209 */ /* 0x000fc80007800000 */
[----:B------:R-:W-:-:S04]  /*1160*/  FMNMX R0, R34, R5, !PT ;  /* 0x0000000522007209 */ /* 0x000fc80007800000 */
[----:B------:R-:W-:-:S04]  /*1170*/  FMNMX R5, R35, R0, !PT ;  /* 0x0000000023057209 */ /* 0x000fc80007800000 */
[----:B------:R-:W-:-:S04]  /*1180*/  FMNMX R0, R38, R5, !PT ;  /* 0x0000000526007209 */ /* 0x000fc80007800000 */
[----:B------:R-:W-:Y:S02]  /*1190*/  FMNMX R5, R39, R0, !PT ;  /* 0x0000000027057209 */ /* 0x000fe40007800000 */
[----:B--2---:R-:W-:Y:S02]  /*11a0*/  FMNMX R3, R4, R7, !PT ;  /* 0x0000000704037209 */ /* 0x004fe40007800000 */
[----:B------:R-:W-:Y:S02]  /*11b0*/  FMNMX R0, R42, R5, !PT ;  /* 0x000000052a007209 */ /* 0x000fe40007800000 */
[----:B------:R-:W-:Y:S02]  /*11c0*/  FSETP.NEU.AND P1, PT, R3, -INF , PT ;  /* 0xff8000000300780b */ /* 0x000fe40003f2d000 */
[----:B------:R-:W-:Y:S02]  /*11d0*/  FMNMX R5, R43, R0, !PT ;  /* 0x000000002b057209 */ /* 0x000fe40007800000 */
[----:B------:R-:W-:-:S02]  /*11e0*/  FSEL R6, R3, RZ, P1 ;  /* 0x000000ff03067208 */ /* 0x000fc40000800000 */
[----:B------:R-:W-:-:S03]  /*11f0*/  FMNMX R0, R46, R5, !PT ;  /* 0x000000052e007209 */ /* 0x000fc60007800000 */
[----:B------:R-:W-:Y:S01]  /*1200*/  FMUL R6, R6, UR6 ;  /* 0x0000000606067c20 */ /* 0x000fe20008400000 */
[----:B------:R-:W-:-:S03]  /*1210*/  FMNMX R5, R47, R0, !PT ;  /* 0x000000002f057209 */ /* 0x000fc60007800000 */
[--C-:B------:R-:W-:Y:S01]  /*1220*/  FFMA R24, R24, UR6, -R6.reuse ;  /* 0x0000000618187c23 */ /* 0x100fe20008000806 */
[--C-:B------:R-:W-:Y:S01]  /*1230*/  FFMA R28, R28, UR6, -R6.reuse ;  /* 0x000000061c1c7c23 */ /* 0x100fe20008000806 */
[--C-:B------:R-:W-:Y:S01]  /*1240*/  FFMA R25, R25, UR6, -R6.reuse ;  /* 0x0000000619197c23 */ /* 0x100fe20008000806 */
[----:B------:R-:W-:Y:S01]  /*1250*/  FMNMX R0, R50, R5, !PT ;  /* 0x0000000532007209 */ /* 0x000fe20007800000 */
[--C-:B------:R-:W-:Y:S01]  /*1260*/  FFMA R32, R32, UR6, -R6.reuse ;  /* 0x0000000620207c23 */ /* 0x100fe20008000806 */
[----:B------:R-:W-:Y:S01]  /*1270*/  FSETP.GEU.AND P6, PT, R24, -126, PT ;  /* 0xc2fc00001800780b */ /* 0x000fe20003fce000 */
[--C-:B------:R-:W-:Y:S01]  /*1280*/  FFMA R33, R33, UR6, -R6.reuse ;  /* 0x0000000621217c23 */ /* 0x100fe20008000806 */
[----:B------:R-:W-:Y:S01]  /*1290*/  FSETP.GEU.AND P5, PT, R28, -126, PT ;  /* 0xc2fc00001c00780b */ /* 0x000fe20003fae000 */
[--C-:B------:R-:W-:Y:S01]  /*12a0*/  FFMA R29, R29, UR6, -R6.reuse ;  /* 0x000000061d1d7c23 */ /* 0x100fe20008000806 */
[----:B------:R-:W-:Y:S01]  /*12b0*/  FSETP.GEU.AND P2, PT, R25, -126, PT ;  /* 0xc2fc00001900780b */ /* 0x000fe20003f4e000 */
[--C-:B------:R-:W-:Y:S01]  /*12c0*/  FFMA R36, R36, UR6, -R6.reuse ;  /* 0x0000000624247c23 */ /* 0x100fe20008000806 */
[----:B------:R-:W-:Y:S01]  /*12d0*/  FMNMX R5, R51, R0, !PT ;  /* 0x0000000033057209 */ /* 0x000fe20007800000 */
[--C-:B------:R-:W-:Y:S01]  /*12e0*/  FFMA R40, R40, UR6, -R6.reuse ;  /* 0x0000000628287c23 */ /* 0x100fe20008000806 */
[----:B------:R-:W-:Y:S01]  /*12f0*/  FSETP.GEU.AND P1, PT, R32, -126, PT ;  /* 0xc2fc00002000780b */ /* 0x000fe20003f2e000 */
[--C-:B------:R-:W-:Y:S01]  /*1300*/  FFMA R37, R37, UR6, -R6.reuse ;  /* 0x0000000625257c23 */ /* 0x100fe20008000806 */
[----:B------:R-:W-:Y:S01]  /*1310*/  FMNMX R0, R54, R5, !PT ;  /* 0x0000000536007209 */ /* 0x000fe20007800000 */
[--C-:B------:R-:W-:Y:S01]  /*1320*/  FFMA R44, R44, UR6, -R6.reuse ;  /* 0x000000062c2c7c23 */ /* 0x100fe20008000806 */
[----:B------:R-:W-:Y:S01]  /*1330*/  FSETP.GEU.AND P4, PT, R33, -126, PT ;  /* 0xc2fc00002100780b */ /* 0x000fe20003f8e000 */
[----:B------:R-:W-:Y:S01]  /*1340*/  @!P6 FMUL R24, R24, 0.5 ;  /* 0x3f0000001818e820 */ /* 0x000fe20000400000 */
[----:B------:R-:W-:Y:S01]  /*1350*/  FMNMX R0, R55, R0, !PT ;  /* 0x0000000037007209 */ /* 0x000fe20007800000 */
[----:B------:R-:W-:Y:S01]  /*1360*/  @!P5 FMUL R28, R28, 0.5 ;  /* 0x3f0000001c1cd820 */ /* 0x000fe20000400000 */
[----:B------:R-:W-:Y:S01]  /*1370*/  FSETP.GEU.AND P3, PT, R29, -126, PT ;  /* 0xc2fc00001d00780b */ /* 0x000fe20003f6e000 */
[----:B------:R-:W-:Y:S01]  /*1380*/  @!P2 FMUL R25, R25, 0.5 ;  /* 0x3f0000001919a820 */ /* 0x000fe20000400000 */
[--C-:B------:R-:W-:Y:S01]  /*1390*/  FFMA R45, R45, UR6, -R6.reuse ;  /* 0x000000062d2d7c23 */ /* 0x100fe20008000806 */
[----:B------:R-:W2:Y:S01]  /*13a0*/  MUFU.EX2 R24, R24 ;  /* 0x0000001800187308 */ /* 0x000ea20000000800 */
[----:B------:R-:W3:Y:S01]  /*13b0*/  SHFL.BFLY PT, R5, R0, 0x1, 0x1f ;  /* 0x0c201f0000057f89 */ /* 0x000ee200000e0000 */
[----:B------:R-:W-:Y:S01]  /*13c0*/  @!P1 FMUL R32, R32, 0.5 ;  /* 0x3f00000020209820 */ /* 0x000fe20000400000 */
[--C-:B------:R-:W-:Y:S01]  /*13d0*/  FFMA R41, R41, UR6, -R6.reuse ;  /* 0x0000000629297c23 */ /* 0x100fe20008000806 */
[--C-:B------:R-:W-:Y:S01]  /*13e0*/  FFMA R48, R48, UR6, -R6.reuse ;  /* 0x0000000630307c23 */ /* 0x100fe20008000806 */
[--C-:B------:R-:W-:Y:S01]  /*13f0*/  FFMA R49, R49, UR6, -R6.reuse ;  /* 0x0000000631317c23 */ /* 0x100fe20008000806 */
[----:B------:R-:W-:Y:S01]  /*1400*/  @!P4 FMUL R33, R33, 0.5 ;  /* 0x3f0000002121c820 */ /* 0x000fe20000400000 */
[--C-:B------:R-:W-:Y:S01]  /*1410*/  FFMA R52, R52, UR6, -R6.reuse ;  /* 0x0000000634347c23 */ /* 0x100fe20008000806 */
[----:B------:R-:W4:Y:S01]  /*1420*/  MUFU.EX2 R28, R28 ;  /* 0x0000001c001c7308 */ /* 0x000f220000000800 */
[----:B------:R-:W-:Y:S01]  /*1430*/  FFMA R53, R53, UR6, -R6 ;  /* 0x0000000635357c23 */ /* 0x000fe20008000806 */
[----:B------:R-:W-:-:S06]  /*1440*/  @!P3 FMUL R29, R29, 0.5 ;  /* 0x3f0000001d1db820 */ /* 0x000fcc0000400000 */
[----:B------:R-:W5:Y:S01]  /*1450*/  MUFU.EX2 R25, R25 ;  /* 0x0000001900197308 */ /* 0x000f620000000800 */
[----:B--2---:R-:W-:Y:S01]  /*1460*/  @!P6 FMUL R24, R24, R24 ;  /* 0x000000181818e220 */ /* 0x004fe20000400000 */
[----:B------:R-:W-:-:S06]  /*1470*/  FSETP.GEU.AND P6, PT, R36, -126, PT ;  /* 0xc2fc00002400780b */ /* 0x000fcc0003fce000 */
[----:B------:R-:W2:Y:S01]  /*1480*/  MUFU.EX2 R32, R32 ;  /* 0x0000002000207308 */ /* 0x000ea20000000800 */
[----:B----4-:R-:W-:Y:S01]  /*1490*/  @!P5 FMUL R28, R28, R28 ;  /* 0x0000001c1c1cd220 */ /* 0x010fe20000400000 */
[----:B------:R-:W-:Y:S02]  /*14a0*/  FSETP.GEU.AND P5, PT, R40, -126, PT ;  /* 0xc2fc00002800780b */ /* 0x000fe40003fae000 */
[----:B---3--:R-:W-:-:S03]  /*14b0*/  FMNMX R5, R0, R5, !PT ;  /* 0x0000000500057209 */ /* 0x008fc60007800000 */
[----:B------:R-:W-:Y:S01]  /*14c0*/  @!P6 FMUL R36, R36, 0.5 ;  /* 0x3f0000002424e820 */ /* 0x000fe20000400000 */
[----:B------:R-:W3:Y:S01]  /*14d0*/  MUFU.EX2 R33, R33 ;  /* 0x0000002100217308 */ /* 0x000ee20000000800 */
[----:B-----5:R-:W-:Y:S01]  /*14e0*/  @!P2 FMUL R25, R25, R25 ;  /* 0x000000191919a220 */ /* 0x020fe20000400000 */
[----:B------:R-:W-:Y:S01]  /*14f0*/  FSETP.GEU.AND P2, PT, R37, -126, PT ;  /* 0xc2fc00002500780b */ /* 0x000fe20003f4e000 */
[----:B------:R-:W4:Y:S04]  /*1500*/  SHFL.BFLY PT, R4, R5, 0x2, 0x1f ;  /* 0x0c401f0005047f89 */ /* 0x000f2800000e0000 */
[----:B------:R-:W-:Y:S01]  /*1510*/  @!P5 FMUL R40, R40, 0.5 ;  /* 0x3f0000002828d820 */ /* 0x000fe20000400000 */
[----:B------:R-:W5:Y:S01]  /*1520*/  MUFU.EX2 R29, R29 ;  /* 0x0000001d001d7308 */ /* 0x000f620000000800 */
[----:B--2---:R-:W-:Y:S01]  /*1530*/  @!P1 FMUL R32, R32, R32 ;  /* 0x0000002020209220 */ /* 0x004fe20000400000 */
[----:B------:R-:W-:-:S05]  /*1540*/  FSETP.GEU.AND P1, PT, R44, -126, PT ;  /* 0xc2fc00002c00780b */ /* 0x000fca0003f2e000 */
[----:B------:R-:W-:Y:S01]  /*1550*/  @!P2 FMUL R37, R37, 0.5 ;  /* 0x3f0000002525a820 */ /* 0x000fe20000400000 */
[----:B------:R-:W2:Y:S01]  /*1560*/  MUFU.EX2 R36, R36 ;  /* 0x0000002400247308 */ /* 0x000ea20000000800 */
[----:B---3--:R-:W-:Y:S01]  /*1570*/  @!P4 FMUL R33, R33, R33 ;  /* 0x000000212121c220 */ /* 0x008fe20000400000 */
[----:B------:R-:W-:-:S05]  /*1580*/  FSETP.GEU.AND P4, PT, R45, -126, PT ;  /* 0xc2fc00002d00780b */ /* 0x000fca0003f8e000 */
[----:B------:R-:W-:Y:S01]  /*1590*/  @!P1 FMUL R44, R44, 0.5 ;  /* 0x3f0000002c2c9820 */ /* 0x000fe20000400000 */
[----:B------:R-:W3:Y:S01]  /*15a0*/  MUFU.EX2 R7, R40 ;  /* 0x0000002800077308 */ /* 0x000ee20000000800 */
[----:B-----5:R-:W-:Y:S01]  /*15b0*/  @!P3 FMUL R29, R29, R29 ;  /* 0x0000001d1d1db220 */ /* 0x020fe20000400000 */
[----:B------:R-:W-:Y:S02]  /*15c0*/  FSETP.GEU.AND P3, PT, R41, -126, PT ;  /* 0xc2fc00002900780b */ /* 0x000fe40003f6e000 */
[----:B----4-:R-:W-:-:S03]  /*15d0*/  FMNMX R4, R5, R4, !PT ;  /* 0x0000000405047209 */ /* 0x010fc60007800000 */
[----:B------:R-:W-:Y:S01]  /*15e0*/  @!P4 FMUL R45, R45, 0.5 ;  /* 0x3f0000002d2dc820 */ /* 0x000fe20000400000 */
[----:B------:R-:W4:Y:S01]  /*15f0*/  MUFU.EX2 R37, R37 ;  /* 0x0000002500257308 */ /* 0x000f220000000800 */
[----:B--2---:R-:W-:Y:S01]  /*1600*/  @!P6 FMUL R36, R36, R36 ;  /* 0x000000242424e220 */ /* 0x004fe20000400000 */
[----:B------:R-:W-:-:S05]  /*1610*/  FSETP.GEU.AND P6, PT, R48, -126, PT ;  /* 0xc2fc00003000780b */ /* 0x000fca0003fce000 */
[----:B------:R-:W-:Y:S01]  /*1620*/  @!P3 FMUL R41, R41, 0.5 ;  /* 0x3f0000002929b820 */ /* 0x000fe20000400000 */
[----:B------:R-:W2:Y:S01]  /*1630*/  MUFU.EX2 R5, R44 ;  /* 0x0000002c00057308 */ /* 0x000ea20000000800 */
[----:B---3--:R-:W-:Y:S01]  /*1640*/  @!P5 FMUL R7, R7, R7 ;  /* 0x000000070707d220 */ /* 0x008fe20000400000 */
[----:B------:R-:W-:-:S03]  /*1650*/  FSETP.GEU.AND P5, PT, R49, -126, PT ;  /* 0xc2fc00003100780b */ /* 0x000fc60003fae000 */
[----:B------:R-:W-:Y:S02]  /*1660*/  FADD R2, R24, R7 ;  /* 0x0000000718027221 */ /* 0x000fe40000000000 */
[----:B------:R-:W-:Y:S01]  /*1670*/  @!P6 FMUL R48, R48, 0.5 ;  /* 0x3f0000003030e820 */ /* 0x000fe20000400000 */
[----:B------:R-:W3:Y:S01]  /*1680*/  MUFU.EX2 R10, R45 ;  /* 0x0000002d000a7308 */ /* 0x000ee20000000800 */
[----:B----4-:R-:W-:Y:S01]  /*1690*/  @!P2 FMUL R37, R37, R37 ;  /* 0x000000252525a220 */ /* 0x010fe20000400000 */
[----:B------:R-:W-:-:S04]  /*16a0*/  FSETP.NEU.AND P2, PT, R4, -INF , PT ;  /* 0xff8000000400780b */ /* 0x000fc80003f4d000 */
[----:B------:R-:W-:Y:S01]  /*16b0*/  FSEL R0, R4, RZ, P2 ;  /* 0x000000ff04007208 */ /* 0x000fe20001000000 */
[----:B------:R-:W-:Y:S01]  /*16c0*/  @!P5 FMUL R49, R49, 0.5 ;  /* 0x3f0000003131d820 */ /* 0x000fe20000400000 */
[----:B------:R-:W4:Y:S01]  /*16d0*/  MUFU.EX2 R8, R41 ;  /* 0x0000002900087308 */ /* 0x000f220000000800 */
[----:B--2---:R-:W-:Y:S01]  /*16e0*/  @!P1 FMUL R5, R5, R5 ;  /* 0x0000000505059220 */ /* 0x004fe20000400000 */
[----:B------:R-:W-:Y:S01]  /*16f0*/  FSETP.GEU.AND P2, PT, R52, -126, PT ;  /* 0xc2fc00003400780b */ /* 0x000fe20003f4e000 */
[----:B------:R-:W-:-:S04]  /*1700*/  FMUL R0, R0, UR6 ;  /* 0x0000000600007c20 */ /* 0x000fc80008400000 */
[--C-:B------:R-:W-:Y:S01]  /*1710*/  FFMA R26, R26, UR6, -R0.reuse ;  /* 0x000000061a1a7c23 */ /* 0x100fe20008000800 */
[----:B------:R-:W2:Y:S01]  /*1720*/  MUFU.EX2 R9, R48 ;  /* 0x0000003000097308 */ /* 0x000ea20000000800 */
[--C-:B------:R-:W-:Y:S01]  /*1730*/  FFMA R27, R27, UR6, -R0.reuse ;  /* 0x000000061b1b7c23 */ /* 0x100fe20008000800 */
[--C-:B------:R-:W-:Y:S01]  /*1740*/  FFMA R30, R30, UR6, -R0.reuse ;  /* 0x000000061e1e7c23 */ /* 0x100fe20008000800 */
[--C-:B------:R-:W-:Y:S01]  /*1750*/  FFMA R31, R31, UR6, -R0.reuse ;  /* 0x000000061f1f7c23 */ /* 0x100fe20008000800 */
[----:B---3--:R-:W-:Y:S01]  /*1760*/  @!P4 FMUL R10, R10, R10 ;  /* 0x0000000a0a0ac220 */ /* 0x008fe20000400000 */
[----:B------:R-:W-:Y:S01]  /*1770*/  FSETP.GEU.AND P1, PT, R26, -126, PT ;  /* 0xc2fc00001a00780b */ /* 0x000fe20003f2e000 */
[--C-:B------:R-:W-:Y:S01]  /*1780*/  FFMA R34, R34, UR6, -R0.reuse ;  /* 0x0000000622227c23 */ /* 0x100fe20008000800 */
[----:B------:R-:W-:Y:S01]  /*1790*/  FSETP.GEU.AND P4, PT, R27, -126, PT ;  /* 0xc2fc00001b00780b */ /* 0x000fe20003f8e000 */
[----:B------:R-:W3:Y:S01]  /*17a0*/  MUFU.EX2 R6, R49 ;  /* 0x0000003100067308 */ /* 0x000ee20000000800 */
[----:B----4-:R-:W-:Y:S01]  /*17b0*/  @!P3 FMUL R8, R8, R8 ;  /* 0x000000080808b220 */ /* 0x010fe20000400000 */
[----:B------:R-:W-:Y:S01]  /*17c0*/  FSETP.GEU.AND P3, PT, R53, -126, PT ;  /* 0xc2fc00003500780b */ /* 0x000fe20003f6e000 */
[----:B------:R-:W-:Y:S01]  /*17d0*/  @!P2 FMUL R52, R52, 0.5 ;  /* 0x3f0000003434a820 */ /* 0x000fe20000400000 */
[--C-:B------:R-:W-:Y:S01]  /*17e0*/  FFMA R35, R35, UR6, -R0.reuse ;  /* 0x0000000623237c23 */ /* 0x100fe20008000800 */
[--C-:B------:R-:W-:Y:S01]  /*17f0*/  FFMA R38, R38, UR6, -R0.reuse ;  /* 0x0000000626267c23 */ /* 0x100fe20008000800 */
[--C-:B------:R-:W-:Y:S01]  /*1800*/  FFMA R39, R39, UR6, -R0.reuse ;  /* 0x0000000627277c23 */ /* 0x100fe20008000800 */
[--C-:B------:R-:W-:Y:S01]  /*1810*/  FFMA R42, R42, UR6, -R0.reuse ;  /* 0x000000062a2a7c23 */ /* 0x100fe20008000800 */
[----:B------:R-:W4:Y:S01]  /*1820*/  MUFU.EX2 R11, R52 ;  /* 0x00000034000b7308 */ /* 0x000f220000000800 */
[----:B--2---:R-:W-:Y:S01]  /*1830*/  @!P6 FMUL R9, R9, R9 ;  /* 0x000000090909e220 */ /* 0x004fe20000400000 */
[----:B------:R-:W-:Y:S01]  /*1840*/  FSETP.GEU.AND P6, PT, R30, -126, PT ;  /* 0xc2fc00001e00780b */ /* 0x000fe20003fce000 */
[----:B------:R-:W-:Y:S01]  /*1850*/  @!P1 FMUL R26, R26, 0.5 ;  /* 0x3f0000001a1a9820 */ /* 0x000fe20000400000 */
[----:B------:R-:W-:Y:S01]  /*1860*/  @!P4 FMUL R27, R27, 0.5 ;  /* 0x3f0000001b1bc820 */ /* 0x000fe20000400000 */
[--C-:B------:R-:W-:Y:S01]  /*1870*/  FFMA R50, R50, UR6, -R0.reuse ;  /* 0x0000000632327c23 */ /* 0x100fe20008000800 */
[--C-:B------:R-:W-:Y:S01]  /*1880*/  FFMA R43, R43, UR6, -R0.reuse ;  /* 0x000000062b2b7c23 */ /* 0x100fe20008000800 */
[----:B------:R-:W-:Y:S01]  /*1890*/  @!P3 FMUL R53, R53, 0.5 ;  /* 0x3f0000003535b820 */ /* 0x000fe20000400000 */
[--C-:B------:R-:W-:Y:S01]  /*18a0*/  FFMA R46, R46, UR6, -R0.reuse ;  /* 0x000000062e2e7c23 */ /* 0x100fe20008000800 */
[----:B---3--:R-:W-:Y:S01]  /*18b0*/  @!P5 FMUL R6, R6, R6 ;  /* 0x000000060606d220 */ /* 0x008fe20000400000 */
[----:B------:R-:W-:Y:S01]  /*18c0*/  FSETP.GEU.AND P5, PT, R31, -126, PT ;  /* 0xc2fc00001f00780b */ /* 0x000fe20003fae000 */
[----:B------:R-:W2:Y:S01]  /*18d0*/  MUFU.EX2 R12, R53 ;  /* 0x00000035000c7308 */ /* 0x000ea20000000800 */
[--C-:B------:R-:W-:Y:S01]  /*18e0*/  FFMA R47, R47, UR6, -R0.reuse ;  /* 0x000000062f2f7c23 */ /* 0x100fe20008000800 */
[--C-:B------:R-:W-:Y:S01]  /*18f0*/  FFMA R51, R51, UR6, -R0.reuse ;  /* 0x0000000633337c23 */ /* 0x100fe20008000800 */
[--C-:B------:R-:W-:Y:S01]  /*1900*/  FFMA R54, R54, UR6, -R0.reuse ;  /* 0x0000000636367c23 */ /* 0x100fe20008000800 */
[----:B------:R-:W-:Y:S01]  /*1910*/  @!P6 FMUL R30, R30, 0.5 ;  /* 0x3f0000001e1ee820 */ /* 0x000fe20000400000 */
[----:B------:R-:W-:Y:S01]  /*1920*/  FFMA R0, R55, UR6, -R0 ;  /* 0x0000000637007c23 */ /* 0x000fe20008000800 */
[----:B----4-:R-:W-:Y:S01]  /*1930*/  @!P2 FMUL R11, R11, R11 ;  /* 0x0000000b0b0ba220 */ /* 0x010fe20000400000 */
[----:B------:R-:W-:Y:S01]  /*1940*/  FSETP.GEU.AND P2, PT, R34, -126, PT ;  /* 0xc2fc00002200780b */ /* 0x000fe20003f4e000 */
[----:B------:R-:W3:Y:S01]  /*1950*/  MUFU.EX2 R26, R26 ;  /* 0x0000001a001a7308 */ /* 0x000ee20000000800 */
[----:B------:R-:W-:Y:S01]  /*1960*/  FADD R21, R32, R9 ;  /* 0x0000000920157221 */ /* 0x000fe20000000000 */
[----:B------:R-:W-:Y:S01]  /*1970*/  FADD R40, R36, R11 ;  /* 0x0000000b24287221 */ /* 0x000fe20000000000 */
[----:B------:R-:W-:Y:S01]  /*1980*/  FADD R23, R33, R6 ;  /* 0x0000000621177221 */ /* 0x000fe20000000000 */
[----:B------:R-:W-:Y:S01]  /*1990*/  @!P5 FMUL R31, R31, 0.5 ;  /* 0x3f0000001f1fd820 */ /* 0x000fe20000400000 */
[----:B------:R-:W-:Y:S01]  /*19a0*/  FADD R22, R29, R10 ;  /* 0x0000000a1d167221 */ /* 0x000fe20000000000 */
[----:B------:R-:W-:Y:S01]  /*19b0*/  ULOP3.LUT UR6, UR17, 0x8, URZ, 0xc, !UPT ;  /* 0x0000000811067892 */ /* 0x000fe2000f8e0c3f */
[----:B------:R-:W-:Y:S01]  /*19c0*/  F2FP.BF16.F32.PACK_AB R48, R8, R7 ;  /* 0x000000070830723e */ /* 0x000fe200000010ff */
[----:B------:R-:W4:Y:S01]  /*19d0*/  MUFU.EX2 R27, R27 ;  /* 0x0000001b001b7308 */ /* 0x000f220000000800 */
[----:B--2---:R-:W-:Y:S01]  /*19e0*/  @!P3 FMUL R12, R12, R12 ;  /* 0x0000000c0c0cb220 */ /* 0x004fe20000400000 */
[----:B------:R-:W-:-:S02]  /*19f0*/  FSETP.GEU.AND P3, PT, R35, -126, PT ;  /* 0xc2fc00002300780b */ /* 0x000fc40003f6e000 */
[----:B------:R-:W-:Y:S01]  /*1a00*/  @!P2 FMUL R34, R34, 0.5 ;  /* 0x3f0000002222a820 */ /* 0x000fe20000400000 */
[----:B------:R-:W-:Y:S01]  /*1a10*/  FADD R41, R37, R12 ;  /* 0x0000000c25297221 */ /* 0x000fe20000000000 */
[----:B------:R-:W-:Y:S02]  /*1a20*/  F2FP.BF16.F32.PACK_AB R52, R6, R9 ;  /* 0x000000090634723e */ /* 0x000fe400000010ff */
[----:B------:R-:W2:Y:S01]  /*1a30*/  MUFU.EX2 R30, R30 ;  /* 0x0000001e001e7308 */ /* 0x000ea20000000800 */
[----:B---3--:R-:W-:Y:S01]  /*1a40*/  @!P1 FMUL R26, R26, R26 ;  /* 0x0000001a1a1a9220 */ /* 0x008fe20000400000 */
[----:B------:R-:W-:Y:S01]  /*1a50*/  FSETP.GEU.AND P1, PT, R38, -126, PT ;  /* 0xc2fc00002600780b */ /* 0x000fe20003f2e000 */
[----:B------:R-:W-:-:S04]  /*1a60*/  FADD R41, R22, R41 ;  /* 0x0000002916297221 */ /* 0x000fc80000000000 */
[----:B------:R-:W-:Y:S01]  /*1a70*/  @!P3 FMUL R35, R35, 0.5 ;  /* 0x3f0000002323b820 */ /* 0x000fe20000400000 */
[----:B------:R-:W3:Y:S01]  /*1a80*/  MUFU.EX2 R31, R31 ;  /* 0x0000001f001f7308 */ /* 0x000ee20000000800 */
[----:B----4-:R-:W-:Y:S01]  /*1a90*/  @!P4 FMUL R27, R27, R27 ;  /* 0x0000001b1b1bc220 */ /* 0x010fe20000400000 */
[----:B------:R-:W-:-:S05]  /*1aa0*/  FSETP.GEU.AND P4, PT, R39, -126, PT ;  /* 0xc2fc00002700780b */ /* 0x000fca0003f8e000 */
[----:B------:R-:W-:Y:S01]  /*1ab0*/  @!P1 FMUL R38, R38, 0.5 ;  /* 0x3f00000026269820 */ /* 0x000fe20000400000 */
[----:B------:R-:W4:Y:S01]  /*1ac0*/  MUFU.EX2 R34, R34 ;  /* 0x0000002200227308 */ /* 0x000f220000000800 */
        /* <DEDUP_REMOVED lines=15> */
[----:B------:R2:W5:Y:S01]  /*1bc0*/  MUFU.EX2 R13, R42 ;  /* 0x0000002a000d7308 */ /* 0x0005620000000800 */
[----:B---3--:R-:W-:Y:S01]  /*1bd0*/  @!P1 FMUL R38, R38, R38 ;  /* 0x0000002626269220 */ /* 0x008fe20000400000 */
[----:B------:R-:W-:-:S05]  /*1be0*/  FSETP.GEU.AND P1, PT, R47, -126, PT ;  /* 0xc2fc00002f00780b */ /* 0x000fca0003f2e000 */
[----:B------:R-:W-:Y:S01]  /*1bf0*/  @!P3 FMUL R46, R46, 0.5 ;  /* 0x3f0000002e2eb820 */ /* 0x000fe20000400000 */
[----:B------:R3:W1:Y:S01]  /*1c00*/  MUFU.EX2 R17, R50 ;  /* 0x0000003200117308 */ /* 0x0006620000000800 */
[----:B----4-:R-:W-:Y:S01]  /*1c10*/  @!P4 FMUL R39, R39, R39 ;  /* 0x000000272727c220 */ /* 0x010fe20000400000 */
[----:B------:R-:W-:Y:S01]  /*1c20*/  FSETP.GEU.AND P4, PT, R51, -126, PT ;  /* 0xc2fc00003300780b */ /* 0x000fe20003f8e000 */
[----:B--2---:R-:W-:Y:S01]  /*1c30*/  FADD R42, R2, R21 ;  /* 0x00000015022a7221 */ /* 0x004fe20000000000 */
[----:B------:R-:W-:Y:S01]  /*1c40*/  FADD R21, R28, R5 ;  /* 0x000000051c157221 */ /* 0x000fe20000000000 */
[----:B------:R-:W-:Y:S02]  /*1c50*/  FADD R2, R25, R8 ;  /* 0x0000000819027221 */ /* 0x000fe40000000000 */
[----:B------:R-:W-:Y:S01]  /*1c60*/  @!P1 FMUL R47, R47, 0.5 ;  /* 0x3f0000002f2f9820 */ /* 0x000fe20000400000 */
[----:B------:R2:W4:Y:S01]  /*1c70*/  MUFU.EX2 R14, R43 ;  /* 0x0000002b000e7308 */ /* 0x0005220000000800 */
[----:B-----5:R-:W-:Y:S01]  /*1c80*/  @!P6 FMUL R13, R13, R13 ;  /* 0x0000000d0d0de220 */ /* 0x020fe20000400000 */
[----:B------:R-:W-:Y:S01]  /*1c90*/  FSETP.GEU.AND P6, PT, R54, -126, PT ;  /* 0xc2fc00003600780b */ /* 0x000fe20003fce000 */
[----:B------:R-:W-:Y:S01]  /*1ca0*/  FADD R21, R21, R40 ;  /* 0x0000002815157221 */ /* 0x000fe20000000000 */
[----:B------:R-:W-:Y:S01]  /*1cb0*/  FADD R2, R2, R23 ;  /* 0x0000001702027221 */ /* 0x000fe20000000000 */
[----:B---3--:R-:W-:-:S02]  /*1cc0*/  F2FP.BF16.F32.PACK_AB R50, R10, R5 ;  /* 0x000000050a32723e */ /* 0x008fc400000010ff */
[----:B------:R-:W-:Y:S01]  /*1cd0*/  @!P4 FMUL R51, R51, 0.5 ;  /* 0x3f0000003333c820 */ /* 0x000fe20000400000 */
[----:B------:R3:W5:Y:S01]  /*1ce0*/  MUFU.EX2 R15, R46 ;  /* 0x0000002e000f7308 */ /* 0x0007620000000800 */
[----:B-1----:R-:W-:Y:S01]  /*1cf0*/  @!P5 FMUL R17, R17, R17 ;  /* 0x000000111111d220 */ /* 0x002fe20000400000 */
[----:B------:R-:W-:Y:S01]  /*1d00*/  FSETP.GEU.AND P5, PT, R0, -126, PT ;  /* 0xc2fc00000000780b */ /* 0x000fe20003fae000 */
[----:B--2---:R-:W-:Y:S01]  /*1d10*/  FADD R43, R26, R13 ;  /* 0x0000000d1a2b7221 */ /* 0x004fe20000000000 */
[----:B------:R-:W-:Y:S01]  /*1d20*/  FADD R21, R42, R21 ;  /* 0x000000152a157221 */ /* 0x000fe20000000000 */
[----:B------:R-:W-:Y:S01]  /*1d30*/  FADD R44, R34, R17 ;  /* 0x00000011222c7221 */ /* 0x000fe20000000000 */
[----:B------:R-:W-:Y:S01]  /*1d40*/  FADD R2, R2, R41 ;  /* 0x0000002902027221 */ /* 0x000fe20000000000 */
[----:B------:R-:W-:Y:S01]  /*1d50*/  @!P6 FMUL R54, R54, 0.5 ;  /* 0x3f0000003636e820 */ /* 0x000fe20000400000 */
[----:B------:R1:W2:Y:S01]  /*1d60*/  MUFU.EX2 R16, R47 ;  /* 0x0000002f00107308 */ /* 0x0002a20000000800 */
[----:B----4-:R-:W-:Y:S01]  /*1d70*/  @!P2 FMUL R14, R14, R14 ;  /* 0x0000000e0e0ea220 */ /* 0x010fe20000400000 */
[----:B------:R-:W-:Y:S01]  /*1d80*/  FADD R44, R43, R44 ;  /* 0x0000002c2b2c7221 */ /* 0x000fe20000000000 */
[----:B------:R-:W-:-:S02]  /*1d90*/  F2FP.BF16.F32.PACK_AB R42, R29, R28 ;  /* 0x0000001c1d2a723e */ /* 0x000fc400000010ff */
[----:B---3--:R-:W-:Y:S02]  /*1da0*/  F2FP.BF16.F32.PACK_AB R46, R37, R36 ;  /* 0x00000024252e723e */ /* 0x008fe400000010ff */
[----:B------:R-:W-:Y:S01]  /*1db0*/  @!P5 FMUL R0, R0, 0.5 ;  /* 0x3f0000000000d820 */ /* 0x000fe20000400000 */
[----:B------:R3:W4:Y:S01]  /*1dc0*/  MUFU.EX2 R18, R51 ;  /* 0x0000003300127308 */ /* 0x0007220000000800 */
[----:B-----5:R-:W-:Y:S01]  /*1dd0*/  @!P3 FMUL R15, R15, R15 ;  /* 0x0000000f0f0fb220 */ /* 0x020fe20000400000 */
[----:B------:R-:W-:Y:S02]  /*1de0*/  F2FP.BF16.F32.PACK_AB R41, R27, R26 ;  /* 0x0000001a1b29723e */ /* 0x000fe400000010ff */
[----:B-1----:R-:W-:Y:S01]  /*1df0*/  F2FP.BF16.F32.PACK_AB R47, R39, R38 ;  /* 0x00000026272f723e */ /* 0x002fe200000010ff */
[----:B------:R-:W-:Y:S01]  /*1e00*/  FADD R22, R30, R15 ;  /* 0x0000000f1e167221 */ /* 0x000fe20000000000 */
[----:B------:R-:W-:Y:S02]  /*1e10*/  F2FP.BF16.F32.PACK_AB R49, R14, R13 ;  /* 0x0000000d0e31723e */ /* 0x000fe400000010ff */
[----:B------:R1:W5:Y:S01]  /*1e20*/  MUFU.EX2 R19, R54 ;  /* 0x0000003600137308 */ /* 0x0003620000000800 */
[----:B--2---:R-:W-:-:S04]  /*1e30*/  @!P1 FMUL R16, R16, R16 ;  /* 0x0000001010109220 */ /* 0x004fc80000400000 */
[----:B------:R-:W-:Y:S01]  /*1e40*/  FADD R23, R31, R16 ;  /* 0x000000101f177221 */ /* 0x000fe20000000000 */
[----:B---3--:R-:W-:Y:S02]  /*1e50*/  F2FP.BF16.F32.PACK_AB R51, R16, R15 ;  /* 0x0000000f1033723e */ /* 0x008fe400000010ff */
[----:B------:R2:W3:Y:S01]  /*1e60*/  MUFU.EX2 R20, R0 ;  /* 0x0000000000147308 */ /* 0x0004e20000000800 */
[----:B----4-:R-:W-:Y:S01]  /*1e70*/  @!P4 FMUL R18, R18, R18 ;  /* 0x000000121212c220 */ /* 0x010fe20000400000 */
[----:B-1----:R-:W-:-:S03]  /*1e80*/  F2FP.BF16.F32.PACK_AB R54, R12, R11 ;  /* 0x0000000b0c36723e */ /* 0x002fc600000010ff */
[----:B------:R-:W-:Y:S01]  /*1e90*/  FADD R43, R35, R18 ;  /* 0x00000012232b7221 */ /* 0x000fe20000000000 */
[----:B------:R-:W-:Y:S01]  /*1ea0*/  F2FP.BF16.F32.PACK_AB R53, R18, R17 ;  /* 0x000000111235723e */ /* 0x000fe200000010ff */
[----:B-----5:R-:W-:Y:S01]  /*1eb0*/  @!P6 FMUL R19, R19, R19 ;  /* 0x000000131313e220 */ /* 0x020fe20000400000 */
[----:B--2---:R-:W-:-:S03]  /*1ec0*/  FADD R0, R27, R14 ;  /* 0x0000000e1b007221 */ /* 0x004fc60000000000 */
[----:B------:R-:W-:Y:S01]  /*1ed0*/  FADD R45, R38, R19 ;  /* 0x00000013262d7221 */ /* 0x000fe20000000000 */
[----:B------:R-:W-:Y:S01]  /*1ee0*/  FADD R0, R0, R43 ;  /* 0x0000002b00007221 */ /* 0x000fe20000000000 */
[----:B------:R-:W-:Y:S01]  /*1ef0*/  F2FP.BF16.F32.PACK_AB R43, R31, R30 ;  /* 0x0000001e1f2b723e */ /* 0x000fe200000010ff */
[----:B---3--:R-:W-:Y:S01]  /*1f00*/  @!P5 FMUL R20, R20, R20 ;  /* 0x000000141414d220 */ /* 0x008fe20000400000 */
[----:B------:R-:W-:Y:S01]  /*1f10*/  FADD R45, R22, R45 ;  /* 0x0000002d162d7221 */ /* 0x000fe20000000000 */
[----:B------:R-:W-:Y:S02]  /*1f20*/  MOV R22, UR6 ;  /* 0x0000000600167c02 */ /* 0x000fe40008000f00 */
[----:B------:R-:W-:Y:S01]  /*1f30*/  FADD R40, R39, R20 ;  /* 0x0000001427287221 */ /* 0x000fe20000000000 */
[----:B------:R-:W-:Y:S01]  /*1f40*/  FADD R44, R44, R45 ;  /* 0x0000002d2c2c7221 */ /* 0x000fe20000000000 */
[----:B------:R1:W-:Y:S01]  /*1f50*/  SYNCS.ARRIVE.TRANS64.A1T0 RZ, [R22+UR19], RZ ;  /* 0x000000ff16ff79a7 */ /* 0x0003e20008100013 */
[----:B------:R-:W-:Y:S01]  /*1f60*/  F2FP.BF16.F32.PACK_AB R45, R35, R34 ;  /* 0x00000022232d723e */ /* 0x000fe200000010ff */
[----:B------:R-:W-:Y:S01]  /*1f70*/  FADD R23, R23, R40 ;  /* 0x0000002817177221 */ /* 0x000fe20000000000 */
[----:B------:R-:W-:-:S03]  /*1f80*/  F2FP.BF16.F32.PACK_AB R40, R25, R24 ;  /* 0x000000181928723e */ /* 0x000fc600000010ff */
[----:B------:R-:W-:Y:S01]  /*1f90*/  FADD R23, R0, R23 ;  /* 0x0000001700177221 */ /* 0x000fe20000000000 */
[----:B------:R-:W-:-:S03]  /*1fa0*/  FADD R0, R21, R2 ;  /* 0x0000000215007221 */ /* 0x000fc60000000000 */
[----:B------:R-:W-:Y:S01]  /*1fb0*/  FADD R2, R44, R23 ;  /* 0x000000172c027221 */ /* 0x000fe20000000000 */
[----:B------:R-:W-:Y:S01]  /*1fc0*/  F2FP.BF16.F32.PACK_AB R44, R33, R32 ;  /* 0x00000020212c723e */ /* 0x000fe200000010ff */
[----:B-1----:R-:W-:Y:S06]  /*1fd0*/  @!P0 BRA `(.L_x_19) ;  /* 0x0000000000048947 */ /* 0x002fec0003800000 */
[----:B------:R-:W-:Y:S01]  /*1fe0*/  BPT.TRAP 0x1 ;  /* 0x000000040000795c */ /* 0x000fe20000300000 */
.L_x_19:
[----:B------:R-:W1:Y:S02]  /*1ff0*/  SYNCS.PHASECHK.TRANS64.TRYWAIT P1, [UR36+0xa808], R56 ;  /* 0x00a80838ff0075a7 */ /* 0x000e640008020164 */
[----:B-1----:R-:W-:Y:S05]  /*2000*/  @!P1 BRA `(.L_x_20) ;  /* 0x0000004800789947 */ /* 0x002fea0003800000 */
.L_x_94:
[----:B------:R-:W-:Y:S01]  /*2010*/  UIADD3 UR6, UR16, 0x180, URZ ;  /* 0x0000018010067890 */ /* 0x000fe2000fffe03f */
[----:B------:R-:W-:Y:S01]  /*2020*/  WARPGROUP.ARRIVE ;  /* 0x00000000000079c5 */ /* 0x000fe20000000000 */
[----:B------:R-:W-:Y:S01]  /*2030*/  UMOV UR7, 0xc0000010 ;  /* 0xc000001000077882 */ /* 0x000fe20000000000 */
[----:B------:R-:W-:Y:S01]  /*2040*/  UIADD3 UR10, UR16, 0x200, URZ ;  /* 0x00000200100a7890 */ /* 0x000fe2000fffe03f */
[----:B------:R-:W-:Y:S01]  /*2050*/  F2FP.BF16.F32.PACK_AB R55, R20, R19 ;  /* 0x000000131437723e */ /* 0x000fe200000010ff */
[----:B------:R-:W-:Y:S01]  /*2060*/  UMOV UR11, 0xc0000010 ;  /* 0xc0000010000b7882 */ /* 0x000fe20000000000 */
[----:B------:R-:W-:Y:S01]  /*2070*/  UIADD3 UR14, UR16, 0x280, URZ ;  /* 0x00000280100e7890 */ /* 0x000fe2000fffe03f */
[----:B------:R-:W-:Y:S02]  /*2080*/  UMOV UR15, 0xc0000010 ;  /* 0xc0000010000f7882 */ /* 0x000fe40000000000 */
[----:B------:R-:W-:Y:S01]  /*2090*/  HGMMA.64x16x16.F32.BF16 R72, R40, gdesc[UR4].tnspB, RZ, !UPT, gsb0 ;  /* 0x4020000428487df0 */ /* 0x000fe2000c0018ff */
[----:B------:R-:W-:Y:S01]  /*20a0*/  UIADD3 UR6, UR16, 0x1a0, URZ ;  /* 0x000001a010067890 */ /* 0x000fe2000fffe03f */
[----:B------:R-:W-:Y:S01]  /*20b0*/  UMOV UR7, 0xc0000010 ;  /* 0xc000001000077882 */ /* 0x000fe20000000000 */
[----:B------:R-:W-:-:S02]  /*20c0*/  WARPGROUP.DEPBAR.LE gsb0, 0x0 ;  /* 0x00008000000079c5 */ /* 0x000fc40000010000 */
[----:B------:R-:W-:-:S06]  /*20d0*/  WARPGROUP.ARRIVE ;  /* 0x00000000000079c5 */ /* 0x000fcc0000000000 */
[----:B------:R-:W-:Y:S01]  /*20e0*/  HGMMA.64x16x16.F32.BF16 R64, R40, gdesc[UR8].tnspB, RZ, !UPT, gsb0 ;  /* 0x4020000828407df0 */ /* 0x000fe2000c0018ff */
[----:B------:R-:W-:Y:S01]  /*20f0*/  UIADD3 UR10, UR16, 0x220, URZ ;  /* 0x00000220100a7890 */ /* 0x000fe2000fffe03f */
[----:B------:R-:W-:Y:S01]  /*2100*/  UMOV UR11, 0xc0000010 ;  /* 0xc0000010000b7882 */ /* 0x000fe20000000000 */
[----:B------:R-:W-:Y:S02]  /*2110*/  WARPGROUP.DEPBAR.LE gsb0, 0x0 ;  /* 0x00008000000079c5 */ /* 0x000fe40000010000 */
[----:B-1----:R-:W-:-:S06]  /*2120*/  WARPGROUP.ARRIVE ;  /* 0x00000000000079c5 */ /* 0x002fcc0000000000 */
[----:B------:R-:W-:Y:S01]  /*2130*/  HGMMA.64x16x16.F32.BF16 R56, R40, gdesc[UR12].tnspB, RZ, !UPT, gsb0 ;  /* 0x4020000c28387df0 */ /* 0x000fe2000c0018ff */
[----:B------:R-:W-:Y:S01]  /*2140*/  UIADD3 UR14, UR16, 0x2a0, URZ ;  /* 0x000002a0100e7890 */ /* 0x000fe2000fffe03f */
[----:B------:R-:W-:Y:S01]  /*2150*/  UMOV UR15, 0xc0000010 ;  /* 0xc0000010000f7882 */ /* 0x000fe20000000000 */
[----:B------:R-:W-:Y:S02]  /*2160*/  WARPGROUP.DEPBAR.LE gsb0, 0x0 ;  /* 0x00008000000079c5 */ /* 0x000fe40000010000 */
[----:B------:R-:W-:-:S06]  /*2170*/  WARPGROUP.ARRIVE ;  /* 0x00000000000079c5 */ /* 0x000fcc0000000000 */
[----:B------:R-:W-:Y:S01]  /*2180*/  HGMMA.64x16x16.F32.BF16 R72, R44, gdesc[UR4].tnspB, R72, gsb0 ;  /* 0x402000042c487df0 */ /* 0x000fe20008001848 */
        /* <DEDUP_REMOVED lines=29> */
[----:B------:R-:W-:Y:S03]  /*2360*/  HGMMA.64x16x16.F32.BF16 R72, R52, gdesc[UR4].tnspB, R72, gsb0 ;  /* 0x4020000434487df0 */ /* 0x000fe60008001848 */
[----:B------:R-:W-:Y:S02]  /*2370*/  WARPGROUP.DEPBAR.LE gsb0, 0x0 ;  /* 0x00008000000079c5 */ /* 0x000fe40000010000 */
[----:B------:R-:W-:-:S06]  /*2380*/  WARPGROUP.ARRIVE ;  /* 0x00000000000079c5 */ /* 0x000fcc0000000000 */
[----:B------:R-:W-:Y:S03]  /*2390*/  HGMMA.64x16x16.F32.BF16 R64, R52, gdesc[UR8].tnspB, R64, gsb0 ;  /* 0x4020000834407df0 */ /* 0x000fe60008001840 */
[----:B------:R-:W-:Y:S02]  /*23a0*/  WARPGROUP.DEPBAR.LE gsb0, 0x0 ;  /* 0x00008000000079c5 */ /* 0x000fe40000010000 */
[----:B------:R-:W-:-:S06]  /*23b0*/  WARPGROUP.ARRIVE ;  /* 0x00000000000079c5 */ /* 0x000fcc0000000000 */
[----:B------:R-:W-:Y:S03]  /*23c0*/  HGMMA.64x16x16.F32.BF16 R56, R52, gdesc[UR12].tnspB, R56, gsb0 ;  /* 0x4020000c34387df0 */ /* 0x000fe60008001838 */
[----:B------:R-:W-:Y:S02]  /*23d0*/  WARPGROUP.DEPBAR.LE gsb0, 0x0 ;  /* 0x00008000000079c5 */ /* 0x000fe40000010000 */
[----:B------:R-:W-:Y:S05]  /*23e0*/  @!P0 BRA `(.L_x_21) ;  /* 0x0000000000048947 */ /* 0x000fea0003800000 */
[----:B------:R-:W-:Y:S01]  /*23f0*/  BPT.TRAP 0x1 ;  /* 0x000000040000795c */ /* 0x000fe20000300000 */
.L_x_21:
[----:B------:R-:W-:Y:S02]  /*2400*/  UISETP.EQ.AND UP0, UPT, UR37, URZ, !UP0 ;  /* 0x0000003f2500728c */ /* 0x000fe4000c702270 */
[----:B------:R-:W-:Y:S02]  /*2410*/  UIADD3 UR6, UR36, 0xa828, URZ ;  /* 0x0000a82824067890 */ /* 0x000fe4000fffe03f */
[----:B------:R-:W-:Y:S02]  /*2420*/  USEL UR7, URZ, 0x1, !UP0 ;  /* 0x000000013f077887 */ /* 0x000fe4000c000000 */
[----:B------:R-:W-:Y:S02]  /*2430*/  UPRMT UR6, URZ, 0x654, UR6 ;  /* 0x000006543f067896 */ /* 0x000fe40008000006 */
[----:B------:R-:W-:-:S04]  /*2440*/  USEL UR7, UR7, 0x2, UP1 ;  /* 0x0000000207077887 */ /* 0x000fc80008800000 */
[----:B------:R-:W-:-:S03]  /*2450*/  UISETP.GT.U32.AND UP0, UPT, UR7, 0x1, UPT ;  /* 0x000000010700788c */ /* 0x000fc6000bf04070 */
[----:B------:R-:W-:Y:S03]  /*2460*/  SYNCS.ARRIVE.TRANS64.RED.A1T0 RZ, [UR6], RZ ;  /* 0x000000ffffff79a7 */ /* 0x000fe60008100406 */
[----:B------:R-:W-:-:S13]  /*2470*/  PLOP3.LUT P1, PT, PT, PT, UP0, 0x80, 0x0 ;  /* 0x000000000000781c */ /* 0x000fda0003f2f008 */
[----:B------:R-:W-:Y:S05]  /*2480*/  @P1 BRA `(.L_x_22) ;  /* 0x0000000000041947 */ /* 0x000fea0003800000 */
[----:B------:R-:W-:Y:S01]  /*2490*/  BPT.TRAP 0x1 ;  /* 0x000000040000795c */ /* 0x000fe20000300000 */
.L_x_22:
[----:B------:R-:W1:Y:S02]  /*24a0*/  LDC R5, c[0x0][0x28c] ;  /* 0x0000a300ff057b82 */ /* 0x000e640000000800 */
[----:B-1----:R-:W-:-:S13]  /*24b0*/  ISETP.GE.AND P2, PT, R5, 0x41, PT ;  /* 0x000000410500780c */ /* 0x002fda0003f46270 */
[----:B------:R-:W-:Y:S05]  /*24c0*/  @!P2 BRA `(.L_x_23) ;  /* 0x0000001800c4a947 */ /* 0x000fea0003800000 */
[----:B------:R-:W-:Y:S01]  /*24d0*/  VIADD R5, R5, 0x3f ;  /* 0x0000003f05057836 */ /* 0x000fe20000000000 */
[----:B------:R-:W-:Y:S01]  /*24e0*/  MOV R7, R3 ;  /* 0x0000000300077202 */ /* 0x000fe20000000f00 */
[----:B------:R-:W-:Y:S01]  /*24f0*/  IMAD.MOV.U32 R9, RZ, RZ, R4 ;  /* 0x000000ffff097224 */ /* 0x000fe200078e0004 */
[----:B------:R-:W-:Y:S01]  /*2500*/  UMOV UR19, 0x2 ;  /* 0x0000000200137882 */ /* 0x000fe20000000000 */
[----:B------:R-:W-:Y:S01]  /*2510*/  UMOV UR17, 0x1 ;  /* 0x0000000100117882 */ /* 0x000fe20000000000 */
[----:B------:R-:W-:Y:S01]  /*2520*/  SHF.R.S32.HI R6, RZ, 0x1f, R5 ;  /* 0x0000001fff067819 */ /* 0x000fe20000011405 */
[----:B------:R-:W-:-:S03]  /*2530*/  ULDC UR21, c[0x0][0x604] ;  /* 0x0001810000157ab9 */ /* 0x000fc60000000800 */
[----:B------:R-:W-:Y:S02]  /*2540*/  LEA.HI R6, R6, R5, RZ, 0x6 ;  /* 0x0000000506067211 */ /* 0x000fe400078f30ff */
[----:B------:R-:W-:Y:S02]  /*2550*/  MOV R5, RZ ;  /* 0x000000ff00057202 */ /* 0x000fe40000000f00 */
[----:B------:R-:W-:-:S07]  /*2560*/  SHF.R.S32.HI R6, RZ, 0x6, R6 ;  /* 0x00000006ff067819 */ /* 0x000fce0000011406 */
.L_x_34:
[----:B------:R-:W-:-:S13]  /*2570*/  PLOP3.LUT P3, PT, PT, PT, UP1, 0x80, 0x0 ;  /* 0x000000000000781c */ /* 0x000fda0003f6f018 */
[----:B------:R-:W-:Y:S05]  /*2580*/  @!P3 BRA `(.L_x_24) ;  /* 0x000000000004b947 */ /* 0x000fea0003800000 */
[----:B------:R-:W-:Y:S01]  /*2590*/  BPT.TRAP 0x1 ;  /* 0x000000040000795c */ /* 0x000fe20000300000 */
.L_x_24:
[----:B------:R-:W-:Y:S01]  /*25a0*/  ULEA UR6, UR19, UR36, 0x3 ;  /* 0x0000002413067291 */ /* 0x000fe2000f8e183f */
[----:B------:R-:W-:-:S08]  /*25b0*/  SHF.L.U32 R3, R5, 0x1f, RZ ;  /* 0x0000001f05037819 */ /* 0x000fd000000006ff */
[----:B------:R-:W1:Y:S02]  /*25c0*/  SYNCS.PHASECHK.TRANS64.TRYWAIT P2, [UR6+0xa800], R3 ;  /* 0x00a80003ff0075a7 */ /* 0x000e640008040146 */
[----:B-1----:R-:W-:Y:S05]  /*25d0*/  @!P2 BRA `(.L_x_25) ;  /* 0x00000044001ca947 */ /* 0x002fea0003800000 */
.L_x_95:
[----:B------:R-:W-:Y:S01]  /*25e0*/  UIMAD UR6, UR19, 0x180, UR18 ;  /* 0x00000180130678a4 */ /* 0x000fe2000f8e0212 */
[----:B------:R-:W-:Y:S01]  /*25f0*/  WARPGROUP.ARRIVE ;  /* 0x00000000000079c5 */ /* 0x000fe20000000000 */
[----:B------:R-:W-:Y:S01]  /*2600*/  UMOV UR7, 0xc0000010 ;  /* 0xc000001000077882 */ /* 0x000fe20000000000 */
[----:B------:R-:W-:Y:S01]  /*2610*/  UMOV UR11, 0xc0000010 ;  /* 0xc0000010000b7882 */ /* 0x000fe20000000000 */
[----:B------:R-:W-:Y:S02]  /*2620*/  UIADD3 UR10, UR6, 0x80, URZ ;  /* 0x00000080060a7890 */ /* 0x000fe4000fffe03f */
[----:B------:R-:W-:Y:S01]  /*2630*/  UIADD3 UR14, UR6, 0x100, URZ ;  /* 0x00000100060e7890 */ /* 0x000fe2000fffe03f */
[----:B------:R-:W-:Y:S02]  /*2640*/  UMOV UR15, 0xc0000010 ;  /* 0xc0000010000f7882 */ /* 0x000fe40000000000 */
[----:B------:R-:W-:Y:S01]  /*2650*/  HGMMA.64x64x16.F32.BF16 R24, gdesc[UR4], RZ, !UPT, gsb0 ;  /* 0x00e00000041879f0 */ /* 0x000fe2000c0018ff */
[----:B------:R-:W-:-:S04]  /*2660*/  UIADD3 UR6, UR19, 0x1, URZ ;  /* 0x0000000113067890 */ /* 0x000fc8000fffe03f */
[----:B------:R-:W-:-:S04]  /*2670*/  UISETP.NE.AND UP0, UPT, UR6, 0x5, UPT ;  /* 0x000000050600788c */ /* 0x000fc8000bf05270 */
[----:B------:R-:W-:Y:S02]  /*2680*/  USEL UR7, URZ, 0x1, UP0 ;  /* 0x000000013f077887 */ /* 0x000fe40008000000 */
[----:B------:R-:W-:-:S04]  /*2690*/  USEL UR6, UR6, URZ, UP0 ;  /* 0x0000003f06067287 */ /* 0x000fc80008000000 */
[----:B------:R-:W-:Y:S01]  /*26a0*/  LOP3.LUT R80, R5, UR7, RZ, 0x3c, !PT ;  /* 0x0000000705507c12 */ /* 0x000fe2000f8e3cff */
[----:B------:R-:W-:Y:S02]  /*26b0*/  WARPGROUP.DEPBAR.LE gsb0, 0x0 ;  /* 0x00008000000079c5 */ /* 0x000fe40000010000 */
[----:B------:R-:W-:-:S06]  /*26c0*/  WARPGROUP.ARRIVE ;  /* 0x00000000000079c5 */ /* 0x000fcc0000000000 */
[----:B------:R-:W-:Y:S03]  /*26d0*/  HGMMA.64x64x16.F32.BF16 R24, gdesc[UR8], R24, gsb0 ;  /* 0x00e00000081879f0 */ /* 0x000fe60008001818 */
[----:B------:R-:W-:Y:S02]  /*26e0*/  WARPGROUP.DEPBAR.LE gsb0, 0x0 ;  /* 0x00008000000079c5 */ /* 0x000fe40000010000 */
[----:B------:R-:W-:-:S06]  /*26f0*/  WARPGROUP.ARRIVE ;  /* 0x00000000000079c5 */ /* 0x000fcc0000000000 */
[----:B------:R-:W-:Y:S03]  /*2700*/  HGMMA.64x64x16.F32.BF16 R24, gdesc[UR12], R24, gsb0 ;  /* 0x00e000000c1879f0 */ /* 0x000fe60008001818 */
[----:B------:R-:W-:Y:S02]  /*2710*/  WARPGROUP.DEPBAR.LE gsb0, 0x0 ;  /* 0x00008000000079c5 */ /* 0x000fe40000010000 */
[----:B------:R-:W-:Y:S05]  /*2720*/  @!P3 BRA `(.L_x_26) ;  /* 0x000000000004b947 */ /* 0x000fea0003800000 */
[----:B------:R-:W-:Y:S01]  /*2730*/  BPT.TRAP 0x1 ;  /* 0x000000040000795c */ /* 0x000fe20000300000 */
.L_x_26:
[----:B-1----:R-:W-:Y:S01]  /*2740*/  FMNMX R4, R24, R7, !PT ;  /* 0x0000000718047209 */ /* 0x002fe20007800000 */
[----:B------:R-:W-:Y:S01]  /*2750*/  ULEA UR7, UR6, UR36, 0x3 ;  /* 0x0000002406077291 */ /* 0x000fe2000f8e183f */
[----:B------:R-:W-:Y:S02]  /*2760*/  FMNMX R10, R26, R9, !PT ;  /* 0x000000091a0a7209 */ /* 0x000fe40007800000 */
        /* <DEDUP_REMOVED lines=15> */
[----:B------:R-:W1:Y:S02]  /*2860*/  SHFL.BFLY PT, R3, R4, 0x1, 0x1f ;  /* 0x0c201f0004037f89 */ /* 0x000e6400000e0000 */
[----:B-1----:R-:W-:Y:S02]  /*2870*/  FMNMX R5, R4, R3, !PT ;  /* 0x0000000304057209 */ /* 0x002fe40007800000 */
[----:B------:R-:W-:-:S03]  /*2880*/  FMNMX R3, R27, R10, !PT ;  /* 0x0000000a1b037209 */ /* 0x000fc60007800000 */
[----:B------:R-:W1:Y:S01]  /*2890*/  SHFL.BFLY PT, R8, R5, 0x2, 0x1f ;  /* 0x0c401f0005087f89 */ /* 0x000e6200000e0000 */
[----:B------:R-:W-:-:S04]  /*28a0*/  FMNMX R10, R30, R3, !PT ;  /* 0x000000031e0a7209 */ /* 0x000fc80007800000 */
[----:B------:R-:W-:Y:S02]  /*28b0*/  FMNMX R11, R31, R10, !PT ;  /* 0x0000000a1f0b7209 */ /* 0x000fe40007800000 */
[----:B-1----:R-:W-:Y:S02]  /*28c0*/  FMNMX R3, R5, R8, !PT ;  /* 0x0000000805037209 */ /* 0x002fe40007800000 */
[----:B------:R-:W-:Y:S02]  /*28d0*/  FMNMX R8, R34, R11, !PT ;  /* 0x0000000b22087209 */ /* 0x000fe40007800000 */
[----:B------:R-:W-:Y:S02]  /*28e0*/  FSETP.NEU.AND P2, PT, R3, -INF , PT ;  /* 0xff8000000300780b */ /* 0x000fe40003f4d000 */
[----:B------:R-:W-:Y:S02]  /*28f0*/  FMNMX R11, R35, R8, !PT ;  /* 0x00000008230b7209 */ /* 0x000fe40007800000 */
[----:B------:R-:W-:-:S02]  /*2900*/  FSEL R8, R3, RZ, P2 ;  /* 0x000000ff03087208 */ /* 0x000fc40001000000 */
[----:B------:R-:W-:-:S03]  /*2910*/  FMNMX R4, R38, R11, !PT ;  /* 0x0000000b26047209 */ /* 0x000fc60007800000 */
[C---:B------:R-:W-:Y:S01]  /*2920*/  FMUL R5, R8.reuse, UR21 ;  /* 0x0000001508057c20 */ /* 0x040fe20008400000 */
[----:B------:R-:W-:Y:S01]  /*2930*/  FMNMX R11, R39, R4, !PT ;  /* 0x00000004270b7209 */ /* 0x000fe20007800000 */
[----:B------:R-:W-:Y:S02]  /*2940*/  FADD R8, -R8, R7 ;  /* 0x0000000708087221 */ /* 0x000fe40000000100 */
[--C-:B------:R-:W-:Y:S01]  /*2950*/  FFMA R25, R25, UR21, -R5.reuse ;  /* 0x0000001519197c23 */ /* 0x100fe20008000805 */
[--C-:B------:R-:W-:Y:S01]  /*2960*/  FFMA R24, R24, UR21, -R5.reuse ;  /* 0x0000001518187c23 */ /* 0x100fe20008000805 */
[----:B------:R-:W-:Y:S01]  /*2970*/  FMNMX R4, R42, R11, !PT ;  /* 0x0000000b2a047209 */ /* 0x000fe20007800000 */
[--C-:B------:R-:W-:Y:S01]  /*2980*/  FFMA R28, R28, UR21, -R5.reuse ;  /* 0x000000151c1c7c23 */ /* 0x100fe20008000805 */
        /* <DEDUP_REMOVED lines=14> */
[----:B------:R-:W-:Y:S01]  /*2a70*/  @!P3 FMUL R25, R25, 0.5 ;  /* 0x3f0000001919b820 */ /* 0x000fe20000400000 */
[----:B------:R-:W-:Y:S01]  /*2a80*/  FSETP.GEU.AND P6, PT, R32, -126, PT ;  /* 0xc2fc00002000780b */ /* 0x000fe20003fce000 */
[----:B------:R-:W-:Y:S01]  /*2a90*/  @!P5 FMUL R24, R24, 0.5 ;  /* 0x3f0000001818d820 */ /* 0x000fe20000400000 */
[----:B------:R-:W-:Y:S01]  /*2aa0*/  FMNMX R4, R50, R11, !PT ;  /* 0x0000000b32047209 */ /* 0x000fe20007800000 */
[--C-:B------:R-:W-:Y:S01]  /*2ab0*/  FFMA R45, R45, UR21, -R5.reuse ;  /* 0x000000152d2d7c23 */ /* 0x100fe20008000805 */
[--C-:B------:R-:W-:Y:S01]  /*2ac0*/  FFMA R44, R44, UR21, -R5.reuse ;  /* 0x000000152c2c7c23 */ /* 0x100fe20008000805 */
[----:B------:R-:W1:Y:S01]  /*2ad0*/  MUFU.EX2 R25, R25 ;  /* 0x0000001900197308 */ /* 0x000e620000000800 */
[----:B------:R-:W-:Y:S01]  /*2ae0*/  FMNMX R11, R51, R4, !PT ;  /* 0x00000004330b7209 */ /* 0x000fe20007800000 */
[----:B------:R-:W-:Y:S01]  /*2af0*/  @!P2 FMUL R28, R28, 0.5 ;  /* 0x3f0000001c1ca820 */ /* 0x000fe20000400000 */
[--C-:B------:R-:W-:Y:S01]  /*2b00*/  FFMA R49, R49, UR21, -R5.reuse ;  /* 0x0000001531317c23 */ /* 0x100fe20008000805 */
[----:B------:R-:W-:Y:S01]  /*2b10*/  @!P4 FMUL R29, R29, 0.5 ;  /* 0x3f0000001d1dc820 */ /* 0x000fe20000400000 */
[----:B------:R-:W-:Y:S01]  /*2b20*/  FMNMX R4, R54, R11, !PT ;  /* 0x0000000b36047209 */ /* 0x000fe20007800000 */
[--C-:B------:R-:W-:Y:S01]  /*2b30*/  FFMA R48, R48, UR21, -R5.reuse ;  /* 0x0000001530307c23 */ /* 0x100fe20008000805 */
[--C-:B------:R-:W-:Y:S01]  /*2b40*/  FFMA R52, R52, UR21, -R5.reuse ;  /* 0x0000001534347c23 */ /* 0x100fe20008000805 */
[----:B------:R-:W2:Y:S01]  /*2b50*/  MUFU.EX2 R24, R24 ;  /* 0x0000001800187308 */ /* 0x000ea20000000800 */
[----:B------:R-:W-:Y:S01]  /*2b60*/  FMNMX R4, R55, R4, !PT ;  /* 0x0000000437047209 */ /* 0x000fe20007800000 */
[----:B------:R-:W-:Y:S01]  /*2b70*/  @!P6 FMUL R32, R32, 0.5 ;  /* 0x3f0000002020e820 */ /* 0x000fe20000400000 */
[----:B------:R-:W-:Y:S01]  /*2b80*/  FFMA R53, R53, UR21, -R5 ;  /* 0x0000001535357c23 */ /* 0x000fe20008000805 */
[----:B------:R-:W-:-:S02]  /*2b90*/  FMUL R8, R8, UR21 ;  /* 0x0000001508087c20 */ /* 0x000fc40008400000 */
[----:B------:R-:W3:Y:S02]  /*2ba0*/  SHFL.BFLY PT, R11, R4, 0x1, 0x1f ;  /* 0x0c201f00040b7f89 */ /* 0x000ee400000e0000 */
[----:B------:R-:W4:Y:S01]  /*2bb0*/  MUFU.EX2 R28, R28 ;  /* 0x0000001c001c7308 */ /* 0x000f220000000800 */
[----:B-1----:R-:W-:Y:S01]  /*2bc0*/  @!P3 FMUL R25, R25, R25 ;  /* 0x000000191919b220 */ /* 0x002fe20000400000 */
[----:B------:R-:W-:-:S06]  /*2bd0*/  FSETP.GEU.AND P3, PT, R36, -126, PT ;  /* 0xc2fc00002400780b */ /* 0x000fcc0003f6e000 */
[----:B------:R-:W1:Y:S01]  /*2be0*/  MUFU.EX2 R29, R29 ;  /* 0x0000001d001d7308 */ /* 0x000e620000000800 */
[----:B--2---:R-:W-:Y:S01]  /*2bf0*/  @!P5 FMUL R24, R24, R24 ;  /* 0x000000181818d220 */ /* 0x004fe20000400000 */
[----:B------:R-:W-:-:S05]  /*2c00*/  FSETP.GEU.AND P5, PT, R33, -126, PT ;  /* 0xc2fc00002100780b */ /* 0x000fca0003fae000 */
[----:B------:R-:W-:Y:S01]  /*2c10*/  @!P3 FMUL R36, R36, 0.5 ;  /* 0x3f0000002424b820 */ /* 0x000fe20000400000 */
[----:B------:R-:W2:Y:S01]  /*2c20*/  MUFU.EX2 R32, R32 ;  /* 0x0000002000207308 */ /* 0x000ea20000000800 */
[----:B----4-:R-:W-:Y:S01]  /*2c30*/  @!P2 FMUL R28, R28, R28 ;  /* 0x0000001c1c1ca220 */ /* 0x010fe20000400000 */
[----:B------:R-:W-:Y:S02]  /*2c40*/  FSETP.GEU.AND P2, PT, R37, -126, PT ;  /* 0xc2fc00002500780b */ /* 0x000fe40003f4e000 */
[----:B---3--:R-:W-:-:S03]  /*2c50*/  FMNMX R4, R4, R11, !PT ;  /* 0x0000000b04047209 */ /* 0x008fc60007800000 */
[----:B------:R-:W-:Y:S01]  /*2c60*/  @!P5 FMUL R33, R33, 0.5 ;  /* 0x3f0000002121d820 */ /* 0x000fe20000400000 */
[----:B------:R-:W3:Y:S01]  /*2c70*/  MUFU.EX2 R36, R36 ;  /* 0x0000002400247308 */ /* 0x000ee20000000800 */
[----:B-1----:R-:W-:Y:S01]  /*2c80*/  @!P4 FMUL R29, R29, R29 ;  /* 0x0000001d1d1dc220 */ /* 0x002fe20000400000 */
[----:B------:R-:W-:Y:S01]  /*2c90*/  FSETP.GEU.AND P4, PT, R40, -126, PT ;  /* 0xc2fc00002800780b */ /* 0x000fe20003f8e000 */
[----:B------:R-:W1:Y:S04]  /*2ca0*/  SHFL.BFLY PT, R15, R4, 0x2, 0x1f ;  /* 0x0c401f00040f7f89 */ /* 0x000e6800000e0000 */
        /* <DEDUP_REMOVED lines=11> */
[----:B------:R-:W-:Y:S02]  /*2d60*/  FSETP.GEU.AND P5, PT, R44, -126, PT ;  /* 0xc2fc00002c00780b */ /* 0x000fe40003fae000 */
[----:B-1----:R-:W-:-:S03]  /*2d70*/  FMNMX R4, R4, R15, !PT ;  /* 0x0000000f04047209 */ /* 0x002fc60007800000 */
[----:B------:R-:W-:Y:S01]  /*2d80*/  @!P3 FMUL R45, R45, 0.5 ;  /* 0x3f0000002d2db820 */ /* 0x000fe20000400000 */
[----:B------:R-:W1:Y:S01]  /*2d90*/  MUFU.EX2 R10, R41 ;  /* 0x00000029000a7308 */ /* 0x000e620000000800 */
        /* <DEDUP_REMOVED lines=8> */
[----:B-1----:R-:W-:Y:S01]  /*2e20*/  @!P6 FMUL R10, R10, R10 ;  /* 0x0000000a0a0ae220 */ /* 0x002fe20000400000 */
[----:B------:R-:W-:-:S03]  /*2e30*/  FSETP.NEU.AND P6, PT, R4, -INF , PT ;  /* 0xff8000000400780b */ /* 0x000fc60003fcd000 */
[----:B------:R-:W-:Y:S01]  /*2e40*/  FADD R7, R25, R10 ;  /* 0x0000000a19077221 */ /* 0x000fe20000000000 */
[----:B------:R-:W-:Y:S01]  /*2e50*/  FSEL R18, R4, RZ, P6 ;  /* 0x000000ff04127208 */ /* 0x000fe20003000000 */
[----:B------:R-:W-:Y:S01]  /*2e60*/  @!P4 FMUL R49, R49, 0.5 ;  /* 0x3f0000003131c820 */ /* 0x000fe20000400000 */
[----:B------:R-:W1:Y:S01]  /*2e70*/  MUFU.EX2 R15, R48 ;  /* 0x00000030000f7308 */ /* 0x000e620000000800 */
[----:B--2---:R-:W-:Y:S01]  /*2e80*/  @!P3 FMUL R12, R12, R12 ;  /* 0x0000000c0c0cb220 */ /* 0x004fe20000400000 */
[----:B------:R-:W-:Y:S01]  /*2e90*/  FSETP.GEU.AND P6, PT, R52, -126, PT ;  /* 0xc2fc00003400780b */ /* 0x000fe20003fce000 */
[C---:B------:R-:W-:Y:S01]  /*2ea0*/  FMUL R17, R18.reuse, UR21 ;  /* 0x0000001512117c20 */ /* 0x040fe20008400000 */
[----:B------:R-:W-:Y:S01]  /*2eb0*/  FADD R18, -R18, R9 ;  /* 0x0000000912127221 */ /* 0x000fe20000000100 */
[----:B------:R-:W-:Y:S02]  /*2ec0*/  FADD R9, R24, R11 ;  /* 0x0000000b18097221 */ /* 0x000fe40000000000 */
[--C-:B------:R-:W-:Y:S01]  /*2ed0*/  FFMA R26, R26, UR21, -R17.reuse ;  /* 0x000000151a1a7c23 */ /* 0x100fe20008000811 */
[----:B------:R-:W2:Y:S01]  /*2ee0*/  MUFU.EX2 R14, R49 ;  /* 0x00000031000e7308 */ /* 0x000ea20000000800 */
[----:B---3--:R-:W-:Y:S01]  /*2ef0*/  @!P5 FMUL R13, R13, R13 ;  /* 0x0000000d0d0dd220 */ /* 0x008fe20000400000 */
[----:B------:R-:W-:Y:S01]  /*2f00*/  FSETP.GEU.AND P5, PT, R53, -126, PT ;  /* 0xc2fc00003500780b */ /* 0x000fe20003fae000 */
[--C-:B------:R-:W-:Y:S01]  /*2f10*/  FFMA R30, R30, UR21, -R17.reuse ;  /* 0x000000151e1e7c23 */ /* 0x100fe20008000811 */
[----:B------:R-:W-:Y:S01]  /*2f20*/  FSETP.GEU.AND P3, PT, R26, -126, PT ;  /* 0xc2fc00001a00780b */ /* 0x000fe20003f6e000 */
[--C-:B------:R-:W-:Y:S01]  /*2f30*/  FFMA R27, R27, UR21, -R17.reuse ;  /* 0x000000151b1b7c23 */ /* 0x100fe20008000811 */
[--C-:B------:R-:W-:Y:S01]  /*2f40*/  FFMA R31, R31, UR21, -R17.reuse ;  /* 0x000000151f1f7c23 */ /* 0x100fe20008000811 */
[----:B------:R-:W-:Y:S01]  /*2f50*/  @!P6 FMUL R52, R52, 0.5 ;  /* 0x3f0000003434e820 */ /* 0x000fe20000400000 */
[--C-:B------:R-:W-:Y:S01]  /*2f60*/  FFMA R34, R34, UR21, -R17.reuse ;  /* 0x0000001522227c23 */ /* 0x100fe20008000811 */
[----:B-1----:R-:W-:Y:S01]  /*2f70*/  @!P2 FMUL R15, R15, R15 ;  /* 0x0000000f0f0fa220 */ /* 0x002fe20000400000 */
[----:B------:R-:W-:Y:S01]  /*2f80*/  FSETP.GEU.AND P2, PT, R27, -126, PT ;  /* 0xc2fc00001b00780b */ /* 0x000fe20003f4e000 */
[----:B------:R-:W1:Y:S01]  /*2f90*/  MUFU.EX2 R5, R52 ;  /* 0x0000003400057308 */ /* 0x000e620000000800 */
[--C-:B------:R-:W-:Y:S01]  /*2fa0*/  FFMA R35, R35, UR21, -R17.reuse ;  /* 0x0000001523237c23 */ /* 0x100fe20008000811 */
[--C-:B------:R-:W-:Y:S01]  /*2fb0*/  FFMA R39, R39, UR21, -R17.reuse ;  /* 0x0000001527277c23 */ /* 0x100fe20008000811 */
[--C-:B------:R-:W-:Y:S01]  /*2fc0*/  FFMA R38, R38, UR21, -R17.reuse ;  /* 0x0000001526267c23 */ /* 0x100fe20008000811 */
[----:B------:R-:W-:Y:S01]  /*2fd0*/  @!P5 FMUL R53, R53, 0.5 ;  /* 0x3f0000003535d820 */ /* 0x000fe20000400000 */
[--C-:B------:R-:W-:Y:S01]  /*2fe0*/  FFMA R42, R42, UR21, -R17.reuse ;  /* 0x000000152a2a7c23 */ /* 0x100fe20008000811 */
[----:B------:R-:W-:Y:S01]  /*2ff0*/  @!P3 FMUL R26, R26, 0.5 ;  /* 0x3f0000001a1ab820 */ /* 0x000fe20000400000 */
[----:B--2---:R-:W-:Y:S01]  /*3000*/  @!P4 FMUL R14, R14, R14 ;  /* 0x0000000e0e0ec220 */ /* 0x004fe20000400000 */
[----:B------:R-:W-:Y:S01]  /*3010*/  FSETP.GEU.AND P4, PT, R30, -126, PT ;  /* 0xc2fc00001e00780b */ /* 0x000fe20003f8e000 */
[----:B------:R-:W2:Y:S01]  /*3020*/  MUFU.EX2 R16, R53 ;  /* 0x0000003500107308 */ /* 0x000ea20000000800 */
[--C-:B------:R-:W-:Y:S01]  /*3030*/  FFMA R43, R43, UR21, -R17.reuse ;  /* 0x000000152b2b7c23 */ /* 0x100fe20008000811 */
[--C-:B------:R-:W-:Y:S01]  /*3040*/  FFMA R46, R46, UR21, -R17.reuse ;  /* 0x000000152e2e7c23 */ /* 0x100fe20008000811 */
[----:B------:R-:W-:Y:S01]  /*3050*/  @!P2 FMUL R27, R27, 0.5 ;  /* 0x3f0000001b1ba820 */ /* 0x000fe20000400000 */
[--C-:B------:R-:W-:Y:S01]  /*3060*/  FFMA R50, R50, UR21, -R17.reuse ;  /* 0x0000001532327c23 */ /* 0x100fe20008000811 */
[--C-:B------:R-:W-:Y:S01]  /*3070*/  FFMA R47, R47, UR21, -R17.reuse ;  /* 0x000000152f2f7c23 */ /* 0x100fe20008000811 */
[--C-:B------:R-:W-:Y:S01]  /*3080*/  FFMA R51, R51, UR21, -R17.reuse ;  /* 0x0000001533337c23 */ /* 0x100fe20008000811 */
[--C-:B------:R-:W-:Y:S01]  /*3090*/  FFMA R54, R54, UR21, -R17.reuse ;  /* 0x0000001536367c23 */ /* 0x100fe20008000811 */
[----:B------:R-:W3:Y:S01]  /*30a0*/  MUFU.EX2 R26, R26 ;  /* 0x0000001a001a7308 */ /* 0x000ee20000000800 */
[----:B-1----:R-:W-:Y:S01]  /*30b0*/  @!P6 FMUL R5, R5, R5 ;  /* 0x000000050505e220 */ /* 0x002fe20000400000 */
[----:B------:R-:W-:Y:S01]  /*30c0*/  FSETP.GEU.AND P6, PT, R31, -126, PT ;  /* 0xc2fc00001f00780b */ /* 0x000fe20003fce000 */
[----:B------:R-:W-:Y:S01]  /*30d0*/  FFMA R17, R55, UR21, -R17 ;  /* 0x0000001537117c23 */ /* 0x000fe20008000811 */
[----:B------:R-:W-:Y:S01]  /*30e0*/  @!P4 FMUL R30, R30, 0.5 ;  /* 0x3f0000001e1ec820 */ /* 0x000fe20000400000 */
[----:B------:R-:W-:Y:S01]  /*30f0*/  FADD R20, R32, R15 ;  /* 0x0000000f20147221 */ /* 0x000fe20000000000 */
[----:B------:R-:W-:Y:S01]  /*3100*/  FADD R22, R36, R5 ;  /* 0x0000000524167221 */ /* 0x000fe20000000000 */
[----:B------:R-:W-:Y:S01]  /*3110*/  F2FP.BF16.F32.PACK_AB R32, R33, R32 ;  /* 0x000000202120723e */ /* 0x000fe200000010ff */
[----:B------:R-:W1:Y:S01]  /*3120*/  MUFU.EX2 R27, R27 ;  /* 0x0000001b001b7308 */ /* 0x000e620000000800 */
[----:B--2---:R-:W-:Y:S01]  /*3130*/  @!P5 FMUL R16, R16, R16 ;  /* 0x000000101010d220 */ /* 0x004fe20000400000 */
[----:B------:R-:W-:Y:S01]  /*3140*/  FSETP.GEU.AND P5, PT, R34, -126, PT ;  /* 0xc2fc00002200780b */ /* 0x000fe20003fae000 */
[----:B------:R-:W-:-:S02]  /*3150*/  FADD R9, R9, R20 ;  /* 0x0000001409097221 */ /* 0x000fc40000000000 */
[----:B------:R-:W-:Y:S02]  /*3160*/  FADD R19, R37, R16 ;  /* 0x0000001025137221 */ /* 0x000fe40000000000 */
[----:B------:R-:W-:Y:S01]  /*3170*/  @!P6 FMUL R31, R31, 0.5 ;  /* 0x3f0000001f1fe820 */ /* 0x000fe20000400000 */
[----:B------:R-:W2:Y:S01]  /*3180*/  MUFU.EX2 R30, R30 ;  /* 0x0000001e001e7308 */ /* 0x000ea20000000800 */
[----:B---3--:R-:W-:Y:S01]  /*3190*/  @!P3 FMUL R26, R26, R26 ;  /* 0x0000001a1a1ab220 */ /* 0x008fe20000400000 */
[----:B------:R-:W-:-:S05]  /*31a0*/  FSETP.GEU.AND P3, PT, R35, -126, PT ;  /* 0xc2fc00002300780b */ /* 0x000fca0003f6e000 */
[----:B------:R-:W-:Y:S01]  /*31b0*/  @!P5 FMUL R34, R34, 0.5 ;  /* 0x3f0000002222d820 */ /* 0x000fe20000400000 */
[----:B------:R-:W3:Y:S01]  /*31c0*/  MUFU.EX2 R31, R31 ;  /* 0x0000001f001f7308 */ /* 0x000ee20000000800 */
[----:B-1----:R-:W-:Y:S01]  /*31d0*/  @!P2 FMUL R27, R27, R27 ;  /* 0x0000001b1b1ba220 */ /* 0x002fe20000400000 */
[----:B------:R-:W-:-:S05]  /*31e0*/  FSETP.GEU.AND P2, PT, R38, -126, PT ;  /* 0xc2fc00002600780b */ /* 0x000fca0003f4e000 */
        /* <DEDUP_REMOVED lines=29> */
[----:B------:R2:W4:Y:S01]  /*33c0*/  MUFU.EX2 R42, R47 ;  /* 0x0000002f002a7308 */ /* 0x0005220000000800 */
[----:B---3--:R-:W-:Y:S01]  /*33d0*/  @!P5 FMUL R40, R40, R40 ;  /* 0x000000282828d220 */ /* 0x008fe20000400000 */
[----:B------:R-:W-:-:S05]  /*33e0*/  FSETP.GEU.AND P5, PT, R54, -126, PT ;  /* 0xc2fc00003600780b */ /* 0x000fca0003fae000 */
[----:B------:R-:W-:Y:S01]  /*33f0*/  @!P6 FMUL R51, R51, 0.5 ;  /* 0x3f0000003333e820 */ /* 0x000fe20000400000 */
[----:B------:R-:W3:Y:S01]  /*3400*/  MUFU.EX2 R43, R50 ;  /* 0x00000032002b7308 */ /* 0x000ee20000000800 */
[----:B-1----:R-:W-:Y:S01]  /*3410*/  @!P3 FMUL R41, R41, R41 ;  /* 0x000000292929b220 */ /* 0x002fe20000400000 */
[----:B------:R-:W-:Y:S01]  /*3420*/  FSETP.GEU.AND P3, PT, R17, -126, PT ;  /* 0xc2fc00001100780b */ /* 0x000fe20003f6e000 */
[----:B--2---:R-:W-:Y:S01]  /*3430*/  FMUL R47, R18, UR21 ;  /* 0x00000015122f7c20 */ /* 0x004fe20008400000 */
[----:B------:R-:W-:Y:S01]  /*3440*/  FADD R18, R33, R14 ;  /* 0x0000000e21127221 */ /* 0x000fe20000000000 */
[----:B------:R-:W-:Y:S02]  /*3450*/  F2FP.BF16.F32.PACK_AB R33, R35, R34 ;  /* 0x000000222321723e */ /* 0x000fe400000010ff */
[----:B------:R-:W-:Y:S01]  /*3460*/  @!P5 FMUL R54, R54, 0.5 ;  /* 0x3f0000003636d820 */ /* 0x000fe20000400000 */
[----:B------:R-:W1:Y:S01]  /*3470*/  MUFU.EX2 R44, R51 ;  /* 0x00000033002c7308 */ /* 0x000e620000000800 */
[----:B----4-:R-:W-:Y:S01]  /*3480*/  @!P2 FMUL R42, R42, R42 ;  /* 0x0000002a2a2aa220 */ /* 0x010fe20000400000 */
[----:B------:R-:W-:Y:S01]  /*3490*/  FSETP.GEU.AND P2, PT, R8, -126, PT ;  /* 0xc2fc00000800780b */ /* 0x000fe20003f4e000 */
[----:B------:R-:W-:Y:S01]  /*34a0*/  FADD R21, R7, R18 ;  /* 0x0000001207157221 */ /* 0x000fe20000000000 */
[----:B------:R-:W-:Y:S01]  /*34b0*/  FADD R18, R29, R12 ;  /* 0x0000000c1d127221 */ /* 0x000fe20000000000 */
[----:B------:R-:W-:-:S02]  /*34c0*/  FADD R20, R31, R42 ;  /* 0x0000002a1f147221 */ /* 0x000fc40000000000 */
[----:B------:R-:W-:Y:S01]  /*34d0*/  @!P3 FMUL R17, R17, 0.5 ;  /* 0x3f0000001111b820 */ /* 0x000fe20000400000 */
[----:B------:R-:W2:Y:S01]  /*34e0*/  MUFU.EX2 R45, R54 ;  /* 0x00000036002d7308 */ /* 0x000ea20000000800 */
[----:B---3--:R-:W-:Y:S01]  /*34f0*/  @!P4 FMUL R43, R43, R43 ;  /* 0x0000002b2b2bc220 */ /* 0x008fe20000400000 */
[----:B------:R-:W-:Y:S01]  /*3500*/  FSETP.GEU.AND P4, PT, R47, -126, PT ;  /* 0xc2fc00002f00780b */ /* 0x000fe20003f8e000 */
[----:B------:R-:W-:Y:S01]  /*3510*/  FADD R18, R18, R19 ;  /* 0x0000001312127221 */ /* 0x000fe20000000000 */
[----:B------:R-:W-:Y:S01]  /*3520*/  FADD R19, R30, R41 ;  /* 0x000000291e137221 */ /* 0x000fe20000000000 */
[----:B------:R-:W-:Y:S01]  /*3530*/  FADD R49, R34, R43 ;  /* 0x0000002b22317221 */ /* 0x000fe20000000000 */
[----:B------:R-:W-:Y:S01]  /*3540*/  F2FP.BF16.F32.PACK_AB R34, R37, R36 ;  /* 0x000000242522723e */ /* 0x000fe200000010ff */
[----:B------:R-:W-:Y:S01]  /*3550*/  @!P2 FMUL R8, R8, 0.5 ;  /* 0x3f0000000808a820 */ /* 0x000fe20000400000 */
[----:B------:R3:W4:Y:S01]  /*3560*/  MUFU.EX2 R46, R17 ;  /* 0x00000011002e7308 */ /* 0x0007220000000800 */
[----:B-1----:R-:W-:Y:S01]  /*3570*/  @!P6 FMUL R44, R44, R44 ;  /* 0x0000002c2c2ce220 */ /* 0x002fe20000400000 */
[----:B------:R-:W-:-:S03]  /*3580*/  FADD R18, R21, R18 ;  /* 0x0000001215127221 */ /* 0x000fc60000000000 */
[----:B------:R-:W-:Y:S01]  /*3590*/  FADD R48, R35, R44 ;  /* 0x0000002c23307221 */ /* 0x000fe20000000000 */
[----:B------:R-:W-:Y:S01]  /*35a0*/  F2FP.BF16.F32.PACK_AB R35, R39, R38 ;  /* 0x000000262723723e */ /* 0x000fe200000010ff */
[----:B------:R-:W-:Y:S01]  /*35b0*/  @!P4 FMUL R47, R47, 0.5 ;  /* 0x3f0000002f2fc820 */ /* 0x000fe20000400000 */
[----:B------:R1:W5:Y:S01]  /*35c0*/  MUFU.EX2 R7, R8 ;  /* 0x0000000800077308 */ /* 0x0003620000000800 */
[----:B---3--:R-:W-:Y:S01]  /*35d0*/  FADD R17, R28, R13 ;  /* 0x0000000d1c117221 */ /* 0x008fe20000000000 */
[----:B--2---:R-:W-:-:S03]  /*35e0*/  @!P5 FMUL R45, R45, R45 ;  /* 0x0000002d2d2dd220 */ /* 0x004fc60000400000 */
[----:B------:R-:W-:Y:S01]  /*35f0*/  FADD R22, R17, R22 ;  /* 0x0000001611167221 */ /* 0x000fe20000000000 */
[----:B------:R-:W-:Y:S01]  /*3600*/  FADD R17, R27, R40 ;  /* 0x000000281b117221 */ /* 0x000fe20000000000 */
[----:B------:R-:W-:Y:S01]  /*3610*/  FADD R50, R38, R45 ;  /* 0x0000002d26327221 */ /* 0x000fe20000000000 */
[----:B------:R-:W2:Y:S01]  /*3620*/  MUFU.EX2 R47, R47 ;  /* 0x0000002f002f7308 */ /* 0x000ea20000000800 */
[----:B----4-:R-:W-:Y:S01]  /*3630*/  @!P3 FMUL R46, R46, R46 ;  /* 0x0000002e2e2eb220 */ /* 0x010fe20000400000 */
[----:B-1----:R-:W-:Y:S01]  /*3640*/  FADD R8, R26, R23 ;  /* 0x000000171a087221 */ /* 0x002fe20000000000 */
[----:B------:R-:W-:Y:S01]  /*3650*/  FADD R17, R17, R48 ;  /* 0x0000003011117221 */ /* 0x000fe20000000000 */
[----:B------:R-:W-:Y:S01]  /*3660*/  FADD R19, R19, R50 ;  /* 0x0000003213137221 */ /* 0x000fe20000000000 */
[----:B------:R-:W-:Y:S01]  /*3670*/  FADD R51, R39, R46 ;  /* 0x0000002e27337221 */ /* 0x000fe20000000000 */
[----:B------:R-:W-:Y:S01]  /*3680*/  FADD R8, R8, R49 ;  /* 0x0000003108087221 */ /* 0x000fe20000000000 */
[----:B------:R-:W-:Y:S01]  /*3690*/  FADD R9, R9, R22 ;  /* 0x0000001609097221 */ /* 0x000fe20000000000 */
[----:B------:R-:W-:Y:S01]  /*36a0*/  F2FP.BF16.F32.PACK_AB R48, R25, R24 ;  /* 0x000000181930723e */ /* 0x000fe200000010ff */
[----:B------:R-:W-:Y:S01]  /*36b0*/  FADD R20, R20, R51 ;  /* 0x0000003314147221 */ /* 0x000fe20000000000 */
[----:B------:R-:W-:Y:S01]  /*36c0*/  FADD R8, R8, R19 ;  /* 0x0000001308087221 */ /* 0x000fe20000000000 */
[----:B------:R-:W-:Y:S01]  /*36d0*/  FADD R18, R9, R18 ;  /* 0x0000001209127221 */ /* 0x000fe20000000000 */
[----:B------:R-:W-:Y:S01]  /*36e0*/  SHF.L.U32 R9, R80, 0x1f, RZ ;  /* 0x0000001f50097819 */ /* 0x000fe200000006ff */
[----:B------:R-:W-:Y:S01]  /*36f0*/  FADD R17, R17, R20 ;  /* 0x0000001411117221 */ /* 0x000fe20000000000 */
[----:B-----5:R-:W-:Y:S01]  /*3700*/  @!P2 FMUL R7, R7, R7 ;  /* 0x000000070707a220 */ /* 0x020fe20000400000 */
[----:B------:R-:W-:Y:S01]  /*3710*/  F2FP.BF16.F32.PACK_AB R50, R29, R28 ;  /* 0x0000001c1d32723e */ /* 0x000fe200000010ff */
[----:B------:R1:W3:Y:S01]  /*3720*/  SYNCS.PHASECHK.TRANS64.TRYWAIT P2, [UR7+0xa800], R9 ;  /* 0x00a80009ff0075a7 */ /* 0x0002e20008040147 */
[----:B------:R-:W-:Y:S01]  /*3730*/  FADD R8, R8, R17 ;  /* 0x0000001108087221 */ /* 0x000fe20000000000 */
[----:B--2---:R-:W-:Y:S01]  /*3740*/  @!P4 FMUL R47, R47, R47 ;  /* 0x0000002f2f2fc220 */ /* 0x004fe20000400000 */
[----:B------:R-:W-:Y:S01]  /*3750*/  F2FP.BF16.F32.PACK_AB R49, R27, R26 ;  /* 0x0000001a1b31723e */ /* 0x000fe200000010ff */
[----:B------:R-:W-:Y:S01]  /*3760*/  FFMA R0, R7, R0, R18 ;  /* 0x0000000007007223 */ /* 0x000fe20000000012 */
[----:B------:R-:W-:Y:S01]  /*3770*/  F2FP.BF16.F32.PACK_AB R51, R31, R30 ;  /* 0x0000001e1f33723e */ /* 0x000fe200000010ff */
[----:B------:R-:W-:Y:S01]  /*3780*/  FFMA R2, R47, R2, R8 ;  /* 0x000000022f027223 */ /* 0x000fe20000000008 */
[-C--:B------:R-:W-:Y:S01]  /*3790*/  FMUL R72, R72, R7.reuse ;  /* 0x0000000748487220 */ /* 0x080fe20000400000 */
        /* <DEDUP_REMOVED lines=10> */
[----:B------:R-:W-:Y:S01]  /*3840*/  FMUL R61, R61, R7 ;  /* 0x000000073d3d7220 */ /* 0x000fe20000400000 */
        /* <DEDUP_REMOVED lines=12> */
[----:B------:R-:W-:-:S02]  /*3910*/  F2FP.BF16.F32.PACK_AB R24, R10, R11 ;  /* 0x0000000b0a18723e */ /* 0x000fc400000010ff */
[----:B------:R-:W-:Y:S02]  /*3920*/  F2FP.BF16.F32.PACK_AB R25, R40, R23 ;  /* 0x000000172819723e */ /* 0x000fe400000010ff */
[----:B------:R-:W-:Y:S02]  /*3930*/  F2FP.BF16.F32.PACK_AB R26, R12, R13 ;  /* 0x0000000d0c1a723e */ /* 0x000fe400000010ff */
[----:B------:R-:W-:Y:S02]  /*3940*/  F2FP.BF16.F32.PACK_AB R27, R42, R41 ;  /* 0x000000292a1b723e */ /* 0x000fe400000010ff */
[----:B------:R-:W-:Y:S02]  /*3950*/  F2FP.BF16.F32.PACK_AB R28, R14, R15 ;  /* 0x0000000f0e1c723e */ /* 0x000fe400000010ff */
[----:B------:R-:W-:Y:S02]  /*3960*/  F2FP.BF16.F32.PACK_AB R29, R44, R43 ;  /* 0x0000002b2c1d723e */ /* 0x000fe400000010ff */
[----:B------:R-:W-:Y:S01]  /*3970*/  F2FP.BF16.F32.PACK_AB R30, R16, R5 ;  /* 0x00000005101e723e */ /* 0x000fe200000010ff */
[----:B-1-3--:R-:W-:Y:S06]  /*3980*/  @!P0 BRA `(.L_x_27) ;  /* 0x0000000000048947 */ /* 0x00afec0003800000 */
[----:B------:R-:W-:Y:S01]  /*3990*/  BPT.TRAP 0x1 ;  /* 0x000000040000795c */ /* 0x000fe20000300000 */
.L_x_27:
[----:B------:R-:W-:Y:S05]  /*39a0*/  @P2 BRA `(.L_x_28) ;  /* 0x0000000000082947 */ /* 0x000fea0003800000 */
[----:B------:R-:W1:Y:S02]  /*39b0*/  SYNCS.PHASECHK.TRANS64.TRYWAIT P2, [UR7+0xa800], R9 ;  /* 0x00a80009ff0075a7 */ /* 0x000e640008040147 */
[----:B-1----:R-:W-:Y:S05]  /*39c0*/  @!P2 BRA `(.L_x_29) ;  /* 0x000000300038a947 */ /* 0x002fea0003800000 */
.L_x_28:
[----:B------:R-:W-:Y:S01]  /*39d0*/  UIMAD UR10, UR6, 0x180, UR16 ;  /* 0x00000180060a78a4 */ /* 0x000fe2000f8e0210 */
[----:B------:R-:W-:Y:S01]  /*39e0*/  WARPGROUP.ARRIVE ;  /* 0x00000000000079c5 */ /* 0x000fe20000000000 */
[----:B------:R-:W-:Y:S01]  /*39f0*/  UMOV UR11, 0xc0000010 ;  /* 0xc0000010000b7882 */ /* 0x000fe20000000000 */
[----:B------:R-:W-:Y:S01]  /*3a00*/  UMOV UR15, 0xc0000010 ;  /* 0xc0000010000f7882 */ /* 0x000fe20000000000 */
[----:B------:R-:W-:Y:S01]  /*3a10*/  UIADD3 UR14, UR10, 0x80, URZ ;  /* 0x000000800a0e7890 */ /* 0x000fe2000fffe03f */
[----:B------:R-:W-:Y:S01]  /*3a20*/  F2FP.BF16.F32.PACK_AB R31, R46, R45 ;  /* 0x0000002d2e1f723e */ /* 0x000fe200000010ff */
[----:B------:R-:W-:Y:S02]  /*3a30*/  UIADD3 UR20, UR10, 0x100, URZ ;  /* 0x000001000a147890 */ /* 0x000fe4000fffe03f */
[----:B------:R-:W-:Y:S02]  /*3a40*/  UIADD3 UR22, UR10, 0x120, URZ ;  /* 0x000001200a167890 */ /* 0x000fe4000fffe03f */
[----:B------:R-:W-:Y:S01]  /*3a50*/  HGMMA.64x16x16.F32.BF16 R72, R48, gdesc[UR8].tnspB, R72, gsb0 ;  /* 0x4020000830487df0 */ /* 0x000fe20008001848 */
[----:B------:R-:W-:Y:S01]  /*3a60*/  UMOV UR23, 0xc0000010 ;  /* 0xc000001000177882 */ /* 0x000fe20000000000 */
[----:B------:R-:W-:Y:S01]  /*3a70*/  UMOV UR11, 0xc0000010 ;  /* 0xc0000010000b7882 */ /* 0x000fe20000000000 */
[----:B------:R-:W-:-:S02]  /*3a80*/  WARPGROUP.DEPBAR.LE gsb0, 0x0 ;  /* 0x00008000000079c5 */ /* 0x000fc40000010000 */
[----:B------:R-:W-:-:S06]  /*3a90*/  WARPGROUP.ARRIVE ;  /* 0x00000000000079c5 */ /* 0x000fcc0000000000 */
[----:B------:R-:W-:Y:S01]  /*3aa0*/  HGMMA.64x16x16.F32.BF16 R64, R48, gdesc[UR12].tnspB, R64, gsb0 ;  /* 0x4020000c30407df0 */ /* 0x000fe20008001840 */
[----:B------:R-:W-:Y:S01]  /*3ab0*/  UMOV UR14, UR20 ;  /* 0x00000014000e7c82 */ /* 0x000fe20008000000 */
[----:B------:R-:W-:Y:S01]  /*3ac0*/  UMOV UR15, 0xc0000010 ;  /* 0xc0000010000f7882 */ /* 0x000fe20000000000 */
[----:B------:R-:W-:Y:S01]  /*3ad0*/  UIADD3 UR20, UR10, 0xa0, URZ ;  /* 0x000000a00a147890 */ /* 0x000fe2000fffe03f */
        /* <DEDUP_REMOVED lines=32> */
[----:B------:R-:W-:Y:S01]  /*3ce0*/  UIADD3 UR10, UR10, 0x160, URZ ;  /* 0x000001600a0a7890 */ /* 0x000fe2000fffe03f */
[----:B------:R-:W-:Y:S02]  /*3cf0*/  WARPGROUP.DEPBAR.LE gsb0, 0x0 ;  /* 0x00008000000079c5 */ /* 0x000fe40000010000 */
[----:B------:R-:W-:-:S06]  /*3d00*/  WARPGROUP.ARRIVE ;  /* 0x00000000000079c5 */ /* 0x000fcc0000000000 */
[----:B------:R-:W-:Y:S03]  /*3d10*/  HGMMA.64x16x16.F32.BF16 R56, R24, gdesc[UR20].tnspB, R56, gsb0 ;  /* 0x4020001418387df0 */ /* 0x000fe60008001838 */
[----:B------:R-:W-:Y:S02]  /*3d20*/  WARPGROUP.DEPBAR.LE gsb0, 0x0 ;  /* 0x00008000000079c5 */ /* 0x000fe40000010000 */
[----:B------:R-:W-:-:S06]  /*3d30*/  WARPGROUP.ARRIVE ;  /* 0x00000000000079c5 */ /* 0x000fcc0000000000 */
[----:B------:R-:W-:Y:S01]  /*3d40*/  HGMMA.64x16x16.F32.BF16 R72, R28, gdesc[UR12].tnspB, R72, gsb0 ;  /* 0x4020000c1c487df0 */ /* 0x000fe20008001848 */
[----:B------:R-:W-:Y:S01]  /*3d50*/  UMOV UR14, UR20 ;  /* 0x00000014000e7c82 */ /* 0x000fe20008000000 */
        /* <DEDUP_REMOVED lines=10> */
.L_x_30:
[----:B------:R-:W-:-:S04]  /*3e00*/  ULEA UR7, UR17, UR36, 0x3 ;  /* 0x0000002411077291 */ /* 0x000fc8000f8e183f */
[----:B------:R-:W-:-:S04]  /*3e10*/  UIADD3 UR7, UR7, 0xa828, URZ ;  /* 0x0000a82807077890 */ /* 0x000fc8000fffe03f */
[----:B------:R-:W-:-:S09]  /*3e20*/  UPRMT UR7, URZ, 0x654, UR7 ;  /* 0x000006543f077896 */ /* 0x000fd20008000007 */
[----:B------:R-:W-:Y:S01]  /*3e30*/  SYNCS.ARRIVE.TRANS64.RED.A1T0 RZ, [UR7], RZ ;  /* 0x000000ffffff79a7 */ /* 0x000fe20008100407 */
[----:B------:R-:W-:Y:S05]  /*3e40*/  @P1 BRA `(.L_x_31) ;  /* 0x0000000000041947 */ /* 0x000fea0003800000 */
[----:B------:R-:W-:Y:S01]  /*3e50*/  BPT.TRAP 0x1 ;  /* 0x000000040000795c */ /* 0x000fe20000300000 */
.L_x_31:
[----:B------:R-:W-:-:S04]  /*3e60*/  UIADD3 UR17, UR17, 0x1, URZ ;  /* 0x0000000111117890 */ /* 0x000fc8000fffe03f */
[----:B------:R-:W-:-:S04]  /*3e70*/  UISETP.NE.AND UP0, UPT, UR17, 0x5, UPT ;  /* 0x000000051100788c */ /* 0x000fc8000bf05270 */
[----:B------:R-:W-:Y:S01]  /*3e80*/  USEL UR17, UR17, URZ, UP0 ;  /* 0x0000003f11117287 */ /* 0x000fe20008000000 */
[----:B------:R-:W-:Y:S11]  /*3e90*/  @!P0 BRA `(.L_x_32) ;  /* 0x0000000000048947 */ /* 0x000ff60003800000 */
[----:B------:R-:W-:Y:S01]  /*3ea0*/  BPT.TRAP 0x1 ;  /* 0x000000040000795c */ /* 0x000fe20000300000 */
.L_x_32:
[----:B------:R-:W-:-:S04]  /*3eb0*/  ULEA UR7, UR17, UR36, 0x3 ;  /* 0x0000002411077291 */ /* 0x000fc8000f8e183f */
[----:B------:R-:W-:-:S04]  /*3ec0*/  UIADD3 UR7, UR7, 0xa828, URZ ;  /* 0x0000a82807077890 */ /* 0x000fc8000fffe03f */
[----:B------:R-:W-:-:S09]  /*3ed0*/  UPRMT UR7, URZ, 0x654, UR7 ;  /* 0x000006543f077896 */ /* 0x000fd20008000007 */
[----:B------:R-:W-:Y:S01]  /*3ee0*/  SYNCS.ARRIVE.TRANS64.RED.A1T0 RZ, [UR7], RZ ;  /* 0x000000ffffff79a7 */ /* 0x000fe20008100407 */
[----:B------:R-:W-:Y:S05]  /*3ef0*/  @P1 BRA `(.L_x_33) ;  /* 0x0000000000041947 */ /* 0x000fea0003800000 */
[----:B------:R-:W-:Y:S01]  /*3f00*/  BPT.TRAP 0x1 ;  /* 0x000000040000795c */ /* 0x000fe20000300000 */
.L_x_33:
[----:B------:R-:W-:Y:S01]  /*3f10*/  UIADD3 UR6, UR6, 0x1, URZ ;  /* 0x0000000106067890 */ /* 0x000fe2000fffe03f */
[C---:B------:R-:W-:Y:S01]  /*3f20*/  ISETP.GT.AND P2, PT, R6.reuse, 0x2, PT ;  /* 0x000000020600780c */ /* 0x040fe20003f44270 */
[----:B------:R-:W-:Y:S01]  /*3f30*/  UIADD3 UR17, UR17, 0x1, URZ ;  /* 0x0000000111117890 */ /* 0x000fe2000fffe03f */
[----:B------:R-:W-:Y:S01]  /*3f40*/  VIADD R6, R6, 0xffffffff ;  /* 0xffffffff06067836 */ /* 0x000fe20000000000 */
[----:B------:R-:W-:Y:S01]  /*3f50*/  UISETP.NE.AND UP2, UPT, UR6, 0x5, UPT ;  /* 0x000000050600788c */ /* 0x000fe2000bf45270 */
[----:B------:R-:W-:Y:S01]  /*3f60*/  MOV R7, R3 ;  /* 0x0000000300077202 */ /* 0x000fe20000000f00 */
[----:B------:R-:W-:Y:S01]  /*3f70*/  UISETP.NE.AND UP0, UPT, UR17, 0x5, UPT ;  /* 0x000000051100788c */ /* 0x000fe2000bf05270 */
[----:B-1----:R-:W-:Y:S01]  /*3f80*/  IMAD.MOV.U32 R9, RZ, RZ, R4 ;  /* 0x000000ffff097224 */ /* 0x002fe200078e0004 */
[----:B------:R-:W-:Y:S02]  /*3f90*/  USEL UR7, URZ, 0x1, UP2 ;  /* 0x000000013f077887 */ /* 0x000fe40009000000 */
[----:B------:R-:W-:-:S02]  /*3fa0*/  USEL UR17, UR17, URZ, UP0 ;  /* 0x0000003f11117287 */ /* 0x000fc40008000000 */
[----:B------:R-:W-:Y:S02]  /*3fb0*/  USEL UR19, UR6, URZ, UP2 ;  /* 0x0000003f06137287 */ /* 0x000fe40009000000 */
[----:B------:R-:W-:Y:S01]  /*3fc0*/  LOP3.LUT R5, R80, UR7, RZ, 0x3c, !PT ;  /* 0x0000000750057c12 */ /* 0x000fe2000f8e3cff */
[----:B------:R-:W-:Y:S09]  /*3fd0*/  @P2 BRA `(.L_x_34) ;  /* 0xffffffe400642947 */ /* 0x000ff2000383ffff */
.L_x_23:
[----:B------:R-:W1:Y:S01]  /*3fe0*/  SHFL.BFLY PT, R5, R0, 0x1, 0x1f ;  /* 0x0c201f0000057f89 */ /* 0x000e6200000e0000 */
[----:B------:R-:W-:Y:S01]  /*3ff0*/  BSSY B0, `(.L_x_35) ;  /* 0x0000023000007945 */ /* 0x000fe20003800000 */
[----:B------:R-:W-:Y:S01]  /*4000*/  MOV R9, 0x7f800000 ;  /* 0x7f80000000097802 */ /* 0x000fe20000000f00 */
[----:B------:R-:W-:Y:S01]  /*4010*/  IMAD.MOV.U32 R10, RZ, RZ, 0x3f800000 ;  /* 0x3f800000ff0a7424 */ /* 0x000fe200078e00ff */
[----:B------:R-:W2:Y:S01]  /*4020*/  SHFL.BFLY PT, R7, R2, 0x1, 0x1f ;  /* 0x0c201f0002077f89 */ /* 0x000ea200000e0000 */
[----:B------:R-:W-:Y:S02]  /*4030*/  IMAD.MOV.U32 R11, RZ, RZ, 0x7f800000 ;  /* 0x7f800000ff0b7424 */ /* 0x000fe400078e00ff */
[----:B-1----:R-:W-:Y:S01]  /*4040*/  FADD R5, R5, R0 ;  /* 0x0000000005057221 */ /* 0x002fe20000000000 */
[----:B--2---:R-:W-:-:S04]  /*4050*/  FADD R14, R7, R2 ;  /* 0x00000002070e7221 */ /* 0x004fc80000000000 */
[----:B------:R-:W1:Y:S04]  /*4060*/  SHFL.BFLY PT, R6, R5, 0x2, 0x1f ;  /* 0x0c401f0005067f89 */ /* 0x000e6800000e0000 */
[----:B------:R-:W2:Y:S01]  /*4070*/  SHFL.BFLY PT, R15, R14, 0x2, 0x1f ;  /* 0x0c401f000e0f7f89 */ /* 0x000ea200000e0000 */
[C---:B-1----:R-:W-:Y:S01]  /*4080*/  FSETP.NE.AND P0, PT, R5.reuse, -R6, PT ;  /* 0x800000060500720b */ /* 0x042fe20003f05000 */
[----:B------:R-:W-:Y:S01]  /*4090*/  FADD R2, R5, R6 ;  /* 0x0000000605027221 */ /* 0x000fe20000000000 */
[----:B------:R-:W-:Y:S01]  /*40a0*/  MOV R6, 0x3f800000 ;  /* 0x3f80000000067802 */ /* 0x000fe20000000f00 */
[----:B--2---:R-:W-:-:S10]  /*40b0*/  FADD R8, R14, R15 ;  /* 0x0000000f0e087221 */ /* 0x004fd40000000000 */
[----:B------:R-:W-:Y:S05]  /*40c0*/  @!P0 BRA `(.L_x_36) ;  /* 0x0000000000548947 */ /* 0x000fea0003800000 */
[----:B------:R-:W-:Y:S01]  /*40d0*/  IADD3 R0, R2, 0x1800000, RZ ;  /* 0x0180000002007810 */ /* 0x000fe20007ffe0ff */
[----:B------:R-:W-:Y:S03]  /*40e0*/  BSSY B1, `(.L_x_37) ;  /* 0x000000c000017945 */ /* 0x000fe60003800000 */
[----:B------:R-:W-:-:S04]  /*40f0*/  LOP3.LUT R0, R0, 0x7f800000, RZ, 0xc0, !PT ;  /* 0x7f80000000007812 */ /* 0x000fc800078ec0ff */
[----:B------:R-:W-:-:S13]  /*4100*/  ISETP.GT.U32.AND P0, PT, R0, 0x1ffffff, PT ;  /* 0x01ffffff0000780c */ /* 0x000fda0003f04070 */
[----:B------:R-:W-:Y:S05]  /*4110*/  @P0 BRA `(.L_x_38) ;  /* 0x0000000000100947 */ /* 0x000fea0003800000 */
[----:B------:R-:W-:-:S07]  /*4120*/  MOV R13, 0x4140 ;  /* 0x00004140000d7802 */ /* 0x000fce0000000f00 */
[----:B------:R-:W-:Y:S05]  /*4130*/  CALL.REL.NOINC `($__internal_0_$__cuda_sm20_rcp_rn_f32_slowpath) ;  /* 0x0000002c00047944 */ /* 0x000fea0003c00000 */
[----:B------:R-:W-:Y:S01]  /*4140*/  IMAD.MOV.U32 R6, RZ, RZ, R5 ;  /* 0x000000ffff067224 */ /* 0x000fe200078e0005 */
[----:B------:R-:W-:Y:S06]  /*4150*/  BRA `(.L_x_39) ;  /* 0x0000000000107947 */ /* 0x000fec0003800000 */
.L_x_38:
[----:B------:R-:W1:Y:S02]  /*4160*/  MUFU.RCP R5, R2 ;  /* 0x0000000200057308 */ /* 0x000e640000001000 */
[----:B-1----:R-:W-:-:S04]  /*4170*/  FFMA R0, R2, R5, -1 ;  /* 0xbf80000002007423 */ /* 0x002fc80000000005 */
[----:B------:R-:W-:-:S04]  /*4180*/  FADD.FTZ R0, -R0, -RZ ;  /* 0x800000ff00007221 */ /* 0x000fc80000010100 */
[----:B------:R-:W-:-:S07]  /*4190*/  FFMA R6, R5, R0, R5 ;  /* 0x0000000005067223 */ /* 0x000fce0000000005 */
.L_x_39:
[----:B------:R-:W-:Y:S05]  /*41a0*/  BSYNC B1 ;  /* 0x0000000000017941 */ /* 0x000fea0003800000 */
.L_x_37:
[----:B------:R-:W-:Y:S01]  /*41b0*/  FSETP.GEU.AND P0, PT, |R2|, 1.175494350822287508e-38, PT ;  /* 0x008000000200780b */ /* 0x000fe20003f0e200 */
[----:B------:R-:W-:-:S12]  /*41c0*/  ULDC UR4, c[0x0][0x600] ;  /* 0x0001800000047ab9 */ /* 0x000fd80000000800 */
[----:B------:R-:W-:-:S04]  /*41d0*/  @!P0 FMUL R2, R2, 16777216 ;  /* 0x4b80000002028820 */ /* 0x000fc80000400000 */
[----:B------:R-:W1:Y:S02]  /*41e0*/  MUFU.LG2 R0, R2 ;  /* 0x0000000200007308 */ /* 0x000e640000000c00 */
[----:B-1----:R-:W-:-:S04]  /*41f0*/  @!P0 FADD R0, R0, -24 ;  /* 0xc1c0000000008421 */ /* 0x002fc80000000000 */
[----:B------:R-:W-:-:S04]  /*4200*/  FMUL R0, R0, 0.69314718246459960938 ;  /* 0x3f31721800007820 */ /* 0x000fc80000400000 */
[----:B------:R-:W-:-:S07]  /*4210*/  FFMA R11, R3, UR4, R0 ;  /* 0x00000004030b7c23 */ /* 0x000fce0008000000 */
.L_x_36:
[----:B------:R-:W-:Y:S05]  /*4220*/  BSYNC B0 ;  /* 0x0000000000007941 */ /* 0x000fea0003800000 */
.L_x_35:
[----:B------:R-:W-:Y:S01]  /*4230*/  FSETP.NE.AND P0, PT, R14, -R15, PT ;  /* 0x8000000f0e00720b */ /* 0x000fe20003f05000 */
[----:B------:R-:W-:Y:S01]  /*4240*/  ULDC UR4, c[0x0][0x608] ;  /* 0x0001820000047ab9 */ /* 0x000fe20000000800 */
[----:B------:R-:W-:Y:S01]  /*4250*/  BSSY B0, `(.L_x_40) ;  /* 0x0000025000007945 */ /* 0x000fe20003800000 */
[----:B------:R-:W-:-:S04]  /*4260*/  FMUL R6, R6, UR4 ;  /* 0x0000000406067c20 */ /* 0x000fc80008400000 */
        /* <DEDUP_REMOVED lines=12> */
[----:B------:R-:W-:Y:S06]  /*4330*/  @!P0 BRA `(.L_x_41) ;  /* 0x0000000000588947 */ /* 0x000fec0003800000 */
[----:B------:R-:W-:Y:S01]  /*4340*/  IADD3 R0, R8, 0x1800000, RZ ;  /* 0x0180000008007810 */ /* 0x000fe20007ffe0ff */
[----:B------:R-:W-:Y:S03]  /*4350*/  BSSY B1, `(.L_x_42) ;  /* 0x000000d000017945 */ /* 0x000fe60003800000 */
[----:B------:R-:W-:-:S04]  /*4360*/  LOP3.LUT R0, R0, 0x7f800000, RZ, 0xc0, !PT ;  /* 0x7f80000000007812 */ /* 0x000fc800078ec0ff */
[----:B------:R-:W-:-:S13]  /*4370*/  ISETP.GT.U32.AND P0, PT, R0, 0x1ffffff, PT ;  /* 0x01ffffff0000780c */ /* 0x000fda0003f04070 */
[----:B------:R-:W-:Y:S05]  /*4380*/  @P0 BRA `(.L_x_43) ;  /* 0x0000000000140947 */ /* 0x000fea0003800000 */
[----:B------:R-:W-:Y:S01]  /*4390*/  IMAD.MOV.U32 R2, RZ, RZ, R8 ;  /* 0x000000ffff027224 */ /* 0x000fe200078e0008 */
[----:B------:R-:W-:-:S07]  /*43a0*/  MOV R13, 0x43c0 ;  /* 0x000043c0000d7802 */ /* 0x000fce0000000f00 */
[----:B------:R-:W-:Y:S05]  /*43b0*/  CALL.REL.NOINC `($__internal_0_$__cuda_sm20_rcp_rn_f32_slowpath) ;  /* 0x0000002800647944 */ /* 0x000fea0003c00000 */
[----:B------:R-:W-:Y:S01]  /*43c0*/  MOV R10, R5 ;  /* 0x00000005000a7202 */ /* 0x000fe20000000f00 */
[----:B------:R-:W-:Y:S06]  /*43d0*/  BRA `(.L_x_44) ;  /* 0x0000000000107947 */ /* 0x000fec0003800000 */
.L_x_43:
[----:B------:R-:W1:Y:S02]  /*43e0*/  MUFU.RCP R3, R8 ;  /* 0x0000000800037308 */ /* 0x000e640000001000 */
[----:B-1----:R-:W-:-:S04]  /*43f0*/  FFMA R0, R8, R3, -1 ;  /* 0xbf80000008007423 */ /* 0x002fc80000000003 */
[----:B------:R-:W-:-:S04]  /*4400*/  FADD.FTZ R0, -R0, -RZ ;  /* 0x800000ff00007221 */ /* 0x000fc80000010100 */
[----:B------:R-:W-:-:S07]  /*4410*/  FFMA R10, R3, R0, R3 ;  /* 0x00000000030a7223 */ /* 0x000fce0000000003 */
.L_x_44:
[----:B------:R-:W-:Y:S05]  /*4420*/  BSYNC B1 ;  /* 0x0000000000017941 */ /* 0x000fea0003800000 */
.L_x_42:
[----:B------:R-:W-:Y:S01]  /*4430*/  FSETP.GEU.AND P0, PT, |R8|, 1.175494350822287508e-38, PT ;  /* 0x008000000800780b */ /* 0x000fe20003f0e200 */
[----:B------:R-:W-:-:S12]  /*4440*/  ULDC UR4, c[0x0][0x600] ;  /* 0x0001800000047ab9 */ /* 0x000fd80000000800 */
[----:B------:R-:W-:-:S04]  /*4450*/  @!P0 FMUL R8, R8, 16777216 ;  /* 0x4b80000008088820 */ /* 0x000fc80000400000 */
[----:B------:R-:W1:Y:S02]  /*4460*/  MUFU.LG2 R0, R8 ;  /* 0x0000000800007308 */ /* 0x000e640000000c00 */
[----:B-1----:R-:W-:-:S04]  /*4470*/  @!P0 FADD R0, R0, -24 ;  /* 0xc1c0000000008421 */ /* 0x002fc80000000000 */
[----:B------:R-:W-:-:S04]  /*4480*/  FMUL R9, R0, 0.69314718246459960938 ;  /* 0x3f31721800097820 */ /* 0x000fc80000400000 */
[----:B------:R-:W-:-:S07]  /*4490*/  FFMA R9, R4, UR4, R9 ;  /* 0x0000000404097c23 */ /* 0x000fce0008000009 */
.L_x_41:
[----:B------:R-:W-:Y:S05]  /*44a0*/  BSYNC B0 ;  /* 0x0000000000007941 */ /* 0x000fea0003800000 */
.L_x_40:
[----:B------:R-:W-:Y:S01]  /*44b0*/  UIADD3 UR4, UR37, -0x1, URZ ;  /* 0xffffffff25047890 */ /* 0x000fe2000fffe03f */
[----:B------:R-:W1:Y:S01]  /*44c0*/  S2R R2, SR_TID.X ;  /* 0x0000000000027919 */ /* 0x000e620000002100 */
[----:B------:R-:W-:Y:S01]  /*44d0*/  ULDC UR5, c[0x0][0x608] ;  /* 0x0001820000057ab9 */ /* 0x000fe20000000800 */
[----:B------:R-:W-:Y:S01]  /*44e0*/  ULDC.64 UR8, c[0x0][0x208] ;  /* 0x0000820000087ab9 */ /* 0x000fe20000000a00 */
[----:B------:R-:W-:Y:S02]  /*44f0*/  FMUL R10, R10, UR5 ;  /* 0x000000050a0a7c20 */ /* 0x000fe40008400000 */
[----:B------:R-:W-:Y:S01]  /*4500*/  ISETP.NE.AND P0, PT, RZ, UR4, PT ;  /* 0x00000004ff007c0c */ /* 0x000fe2000bf05270 */
[----:B------:R-:W-:-:S03]  /*4510*/  ULEA UR4, UR37, UR36, 0x3 ;  /* 0x0000002425047291 */ /* 0x000fc6000f8e183f */
[----:B------:R-:W-:-:S04]  /*4520*/  SEL R0, RZ, 0x1, P0 ;  /* 0x00000001ff007807 */ /* 0x000fc80000000000 */
[----:B------:R-:W-:-:S04]  /*4530*/  SHF.L.U32 R0, R0, 0x1f, RZ ;  /* 0x0000001f00007819 */ /* 0x000fc800000006ff */
[----:B------:R-:W2:Y:S01]  /*4540*/  SYNCS.PHASECHK.TRANS64.TRYWAIT P0, [UR4+0xa898], R0 ;  /* 0x00a89800ff0075a7 */ /* 0x000ea20008000144 */
[C---:B-1----:R-:W-:Y:S02]  /*4550*/  LOP3.LUT P1, R18, R2.reuse, 0x3, RZ, 0xc0, !PT ;  /* 0x0000000302127812 */ /* 0x042fe4000782c0ff */
[----:B------:R-:W-:Y:S01]  /*4560*/  LOP3.LUT R16, R2, 0x7f, RZ, 0xc0, !PT ;  /* 0x0000007f02107812 */ /* 0x000fe200078ec0ff */
[----:B--2---:R-:W-:Y:S10]  /*4570*/  @!P0 BRA `(.L_x_45) ;  /* 0x0000002400648947 */ /* 0x004ff40003800000 */
.L_x_96:
[----:B------:R-:W-:Y:S01]  /*4580*/  USHF.L.U32 UR42, UR42, 0x6, URZ ;  /* 0x000000062a2a7899 */ /* 0x000fe2000800063f */
[----:B------:R-:W-:Y:S01]  /*4590*/  BSSY B0, `(.L_x_46) ;  /* 0x0000018000007945 */ /* 0x000fe20003800000 */
[----:B------:R-:W-:-:S03]  /*45a0*/  SHF.R.U32.HI R17, RZ, 0x5, R16 ;  /* 0x00000005ff117819 */ /* 0x000fc60000011610 */
[----:B------:R-:W-:Y:S07]  /*45b0*/  @P1 BRA `(.L_x_47) ;  /* 0x0000000000541947 */ /* 0x000fee0003800000 */
[----:B------:R-:W2:Y:S01]  /*45c0*/  S2UR UR4, SR_CTAID.Y ;  /* 0x00000000000479c3 */ /* 0x000ea20000002600 */
[----:B-1----:R-:W-:Y:S01]  /*45d0*/  SHF.R.U32.HI R0, RZ, 0x2, R2 ;  /* 0x00000002ff007819 */ /* 0x002fe20000011602 */
[----:B------:R-:W-:Y:S01]  /*45e0*/  IMAD.SHL.U32 R3, R17, 0x10, RZ ;  /* 0x0000001011037824 */ /* 0x000fe200078e00ff */
[----:B------:R-:W-:Y:S02]  /*45f0*/  ULDC.64 UR6, c[0x0][0x688] ;  /* 0x0001a20000067ab9 */ /* 0x000fe40000000a00 */
[----:B------:R-:W-:-:S03]  /*4600*/  LOP3.LUT R0, R0, 0x7, RZ, 0xc0, !PT ;  /* 0x0000000700007812 */ /* 0x000fc600078ec0ff */
[----:B------:R-:W1:Y:S01]  /*4610*/  S2UR UR5, SR_CTAID.Z ;  /* 0x00000000000579c3 */ /* 0x000e620000002700 */
[----:B------:R-:W-:-:S04]  /*4620*/  LOP3.LUT R0, R3, 0xfffffff0, R0, 0xe2, !PT ;  /* 0xfffffff003007812 */ /* 0x000fc800078ee200 */
[----:B------:R-:W-:-:S05]  /*4630*/  IADD3 R3, R0, UR42, RZ ;  /* 0x0000002a00037c10 */ /* 0x000fca000fffe0ff */
[----:B------:R-:W-:Y:S01]  /*4640*/  VIADD R2, R3, 0x8 ;  /* 0x0000000803027836 */ /* 0x000fe20000000000 */
[----:B--2---:R-:W-:-:S04]  /*4650*/  UIMAD UR4, UR4, UR6, UR42 ;  /* 0x00000006040472a4 */ /* 0x004fc8000f8e022a */
[----:B-1----:R-:W-:-:S03]  /*4660*/  UIMAD UR4, UR5, UR7, UR4 ;  /* 0x00000007050472a4 */ /* 0x002fc6000f8e0204 */
[----:B------:R-:W-:Y:S02]  /*4670*/  ULDC UR5, c[0x0][0x288] ;  /* 0x0000a20000057ab9 */ /* 0x000fe40000000800 */
[----:B------:R-:W-:Y:S02]  /*4680*/  ISETP.GE.U32.AND P0, PT, R3, UR5, PT ;  /* 0x0000000503007c0c */ /* 0x000fe4000bf06070 */
[----:B------:R-:W-:Y:S02]  /*4690*/  IADD3 R0, P2, R0, UR4, RZ ;  /* 0x0000000400007c10 */ /* 0x000fe4000ff5e0ff */
[----:B------:R-:W-:Y:S01]  /*46a0*/  ISETP.GE.U32.AND P1, PT, R2, UR5, PT ;  /* 0x0000000502007c0c */ /* 0x000fe2000bf26070 */
[----:B------:R-:W-:Y:S01]  /*46b0*/  ULDC.64 UR4, c[0x0][0x680] ;  /* 0x0001a00000047ab9 */ /* 0x000fe20000000a00 */
[----:B------:R-:W-:Y:S02]  /*46c0*/  IADD3.X R3, RZ, RZ, RZ, P2, !PT ;  /* 0x000000ffff037210 */ /* 0x000fe400017fe4ff */
[----:B------:R-:W-:-:S04]  /*46d0*/  LEA R2, P2, R0, UR4, 0x2 ;  /* 0x0000000400027c11 */ /* 0x000fc8000f8410ff */
[----:B------:R-:W-:-:S05]  /*46e0*/  LEA.HI.X R3, R0, UR5, R3, 0x2, P2 ;  /* 0x0000000500037c11 */ /* 0x000fca00090f1403 */
[----:B------:R2:W-:Y:S04]  /*46f0*/  @!P0 STG.E desc[UR8][R2.64], R11 ;  /* 0x0000000b02008986 */ /* 0x0005e8000c101908 */
[----:B------:R2:W-:Y:S02]  /*4700*/  @!P1 STG.E desc[UR8][R2.64+0x20], R9 ;  /* 0x0000200902009986 */ /* 0x0005e4000c101908 */
.L_x_47:
[----:B------:R-:W-:Y:S05]  /*4710*/  BSYNC B0 ;  /* 0x0000000000007941 */ /* 0x000fea0003800000 */
.L_x_46:
[----:B------:R-:W-:Y:S01]  /*4720*/  ULDC.64 UR4, c[0x0][0x730] ;  /* 0x0001cc0000047ab9 */ /* 0x000fe20000000a00 */
[-C--:B------:R-:W-:Y:S01]  /*4730*/  FMUL R74, R74, R10.reuse ;  /* 0x0000000a4a4a7220 */ /* 0x080fe20000400000 */
[----:B------:R-:W-:Y:S01]  /*4740*/  ISETP.NE.U32.AND P0, PT, RZ, UR4, PT ;  /* 0x00000004ff007c0c */ /* 0x000fe2000bf05070 */
[-C--:B------:R-:W-:Y:S01]  /*4750*/  FMUL R34, R75, R10.reuse ;  /* 0x0000000a4b227220 */ /* 0x080fe20000400000 */
[-C--:B------:R-:W-:Y:S01]  /*4760*/  FMUL R78, R78, R10.reuse ;  /* 0x0000000a4e4e7220 */ /* 0x080fe20000400000 */
[-C--:B------:R-:W-:Y:S01]  /*4770*/  FMUL R36, R79, R10.reuse ;  /* 0x0000000a4f247220 */ /* 0x080fe20000400000 */
[----:B------:R-:W-:Y:S01]  /*4780*/  ISETP.NE.AND.EX P0, PT, RZ, UR5, PT, P0 ;  /* 0x00000005ff007c0c */ /* 0x000fe2000bf05300 */
[-C--:B------:R-:W-:Y:S01]  /*4790*/  FMUL R66, R66, R10.reuse ;  /* 0x0000000a42427220 */ /* 0x080fe20000400000 */
[-C--:B------:R-:W-:Y:S01]  /*47a0*/  FMUL R38, R67, R10.reuse ;  /* 0x0000000a43267220 */ /* 0x080fe20000400000 */
[-C--:B------:R-:W-:Y:S01]  /*47b0*/  FMUL R70, R70, R10.reuse ;  /* 0x0000000a46467220 */ /* 0x080fe20000400000 */
[-C--:B------:R-:W-:Y:S01]  /*47c0*/  FMUL R40, R71, R10.reuse ;  /* 0x0000000a47287220 */ /* 0x080fe20000400000 */
[-C--:B------:R-:W-:Y:S01]  /*47d0*/  FMUL R58, R58, R10.reuse ;  /* 0x0000000a3a3a7220 */ /* 0x080fe20000400000 */
[-C--:B------:R-:W-:Y:S01]  /*47e0*/  FMUL R42, R59, R10.reuse ;  /* 0x0000000a3b2a7220 */ /* 0x080fe20000400000 */
[-C--:B------:R-:W-:Y:S01]  /*47f0*/  FMUL R62, R62, R10.reuse ;  /* 0x0000000a3e3e7220 */ /* 0x080fe20000400000 */
[----:B------:R-:W-:-:S05]  /*4800*/  FMUL R44, R63, R10 ;  /* 0x0000000a3f2c7220 */ /* 0x000fca0000400000 */
[----:B------:R-:W-:Y:S05]  /*4810*/  @P0 BRA `(.L_x_48) ;  /* 0x0000000000200947 */ /* 0x000fea0003800000 */
[----:B------:R-:W-:Y:S02]  /*4820*/  ULDC.64 UR4, c[0x0][0x728] ;  /* 0x0001ca0000047ab9 */ /* 0x000fe40000000a00 */
[----:B------:R-:W-:-:S04]  /*4830*/  ISETP.NE.U32.AND P0, PT, RZ, UR4, PT ;  /* 0x00000004ff007c0c */ /* 0x000fc8000bf05070 */
[----:B------:R-:W-:-:S13]  /*4840*/  ISETP.NE.AND.EX P0, PT, RZ, UR5, PT, P0 ;  /* 0x00000005ff007c0c */ /* 0x000fda000bf05300 */
[----:B------:R-:W-:Y:S05]  /*4850*/  @!P0 BRA `(.L_x_49) ;  /* 0x00000000000c8947 */ /* 0x000fea0003800000 */
[----:B-12---:R-:W1:Y:S02]  /*4860*/  LDC.64 R2, c[0x0][0x728] ;  /* 0x0001ca00ff027b82 */ /* 0x006e640000000a00 */
[----:B-1----:R4:W5:Y:S01]  /*4870*/  LDG.E R2, desc[UR8][R2.64] ;  /* 0x0000000802027981 */ /* 0x002962000c1e1900 */
[----:B------:R-:W-:Y:S05]  /*4880*/  BRA `(.L_x_48) ;  /* 0x0000000000047947 */ /* 0x000fea0003800000 */
.L_x_49:
[----:B--2---:R-:W3:Y:S02]  /*4890*/  LDC R2, c[0x0][0x720] ;  /* 0x0001c800ff027b82 */ /* 0x004ee40000000800 */
.L_x_48:
[----:B-1----:R-:W-:Y:S01]  /*48a0*/  MOV R0, RZ ;  /* 0x000000ff00007202 */ /* 0x002fe20000000f00 */
[----:B---3-5:R-:W-:-:S03]  /*48b0*/  IMAD.MOV.U32 R27, RZ, RZ, R2 ;  /* 0x000000ffff1b7224 */ /* 0x028fc600078e0002 */
[----:B------:R-:W-:-:S13]  /*48c0*/  LOP3.LUT P0, RZ, R0, 0x9f, RZ, 0xc0, !PT ;  /* 0x0000009f00ff7812 */ /* 0x000fda000780c0ff */
[----:B------:R-:W-:Y:S05]  /*48d0*/  @!P0 BRA `(.L_x_50) ;  /* 0x0000000000408947 */ /* 0x000fea0003800000 */
[----:B------:R-:W-:Y:S01]  /*48e0*/  MOV R0, 0x0 ;  /* 0x0000000000007802 */ /* 0x000fe20000000f00 */
[----:B------:R-:W-:Y:S01]  /*48f0*/  ULDC.64 UR4, c[0x4][0x70] ;  /* 0x01001c0000047ab9 */ /* 0x000fe20000000a00 */
[----:B------:R-:W-:Y:S01]  /*4900*/  ULDC.64 UR6, c[0x4][0x8] ;  /* 0x0100020000067ab9 */ /* 0x000fe20000000a00 */
[----:B------:R-:W-:Y:S01]  /*4910*/  MOV R4, UR4 ;  /* 0x0000000400047c02 */ /* 0x000fe20008000f00 */
[----:B--2-4-:R1:W2:Y:S01]  /*4920*/  LDC.64 R2, c[0x4][R0] ;  /* 0x0100000000027b82 */ /* 0x0142a20000000a00 */
[----:B------:R-:W-:Y:S01]  /*4930*/  IMAD.U32 R5, RZ, RZ, UR5 ;  /* 0x00000005ff057e24 */ /* 0x000fe2000f8e00ff */
[----:B------:R-:W-:Y:S01]  /*4940*/  ULDC.64 UR4, c[0x4][0x78] ;  /* 0x01001e0000047ab9 */ /* 0x000fe20000000a00 */
[----:B------:R-:W-:Y:S01]  /*4950*/  MOV R10, UR6 ;  /* 0x00000006000a7c02 */ /* 0x000fe20008000f00 */
[----:B------:R-:W-:Y:S01]  /*4960*/  IMAD.U32 R7, RZ, RZ, UR5 ;  /* 0x00000005ff077e24 */ /* 0x000fe2000f8e00ff */
[----:B------:R-:W-:Y:S01]  /*4970*/  MOV R6, UR4 ;  /* 0x0000000400067c02 */ /* 0x000fe20008000f00 */
[----:B------:R-:W-:Y:S01]  /*4980*/  IMAD.U32 R11, RZ, RZ, UR7 ;  /* 0x00000007ff0b7e24 */ /* 0x000fe2000f8e00ff */
[----:B------:R-:W-:Y:S01]  /*4990*/  MOV R8, 0x70 ;  /* 0x0000007000087802 */ /* 0x000fe20000000f00 */
[----:B------:R-:W-:Y:S01]  /*49a0*/  IMAD.MOV.U32 R12, RZ, RZ, 0x1 ;  /* 0x00000001ff0c7424 */ /* 0x000fe200078e00ff */
[----:B-1----:R-:W-:-:S07]  /*49b0*/  MOV R13, RZ ;  /* 0x000000ff000d7202 */ /* 0x002fce0000000f00 */
[----:B------:R-:W-:-:S07]  /*49c0*/  LEPC R20, `(.L_x_50) ;  /* 0x000000001014794e */ /* 0x000fce0000000000 */
[----:B--2---:R-:W-:Y:S05]  /*49d0*/  CALL.ABS.NOINC R2 ;  /* 0x0000000002007343 */ /* 0x004fea0003c00000 */
.L_x_50:
[----:B------:R-:W-:Y:S01]  /*49e0*/  UIADD3 UR4, UR37, -0x1, URZ ;  /* 0xffffffff25047890 */ /* 0x000fe2000fffe03f */
[----:B------:R-:W-:-:S05]  /*49f0*/  IMAD.U32 R19, RZ, RZ, UR36 ;  /* 0x00000024ff137e24 */ /* 0x000fca000f8e00ff */
[----:B------:R-:W-:-:S05]  /*4a00*/  MOV R0, UR4 ;  /* 0x0000000400007c02 */ /* 0x000fca0008000f00 */
[----:B------:R-:W-:-:S05]  /*4a10*/  IMAD R19, R0, 0x1100, R19 ;  /* 0x0000110000137824 */ /* 0x000fca00078e0213 */
[----:B------:R-:W-:-:S13]  /*4a20*/  LOP3.LUT P0, RZ, R19, 0x90, RZ, 0xc0, !PT ;  /* 0x0000009013ff7812 */ /* 0x000fda000780c0ff */
[----:B------:R-:W-:Y:S05]  /*4a30*/  @!P0 BRA `(.L_x_51) ;  /* 0x0000000000408947 */ /* 0x000fea0003800000 */
[----:B------:R-:W-:Y:S01]  /*4a40*/  MOV R0, 0x0 ;  /* 0x0000000000007802 */ /* 0x000fe20000000f00 */
[----:B------:R-:W-:Y:S01]  /*4a50*/  ULDC.64 UR4, c[0x4][0x70] ;  /* 0x01001c0000047ab9 */ /* 0x000fe20000000a00 */
[----:B------:R-:W-:Y:S01]  /*4a60*/  ULDC.64 UR6, c[0x4][0x78] ;  /* 0x01001e0000067ab9 */ /* 0x000fe20000000a00 */
[----:B------:R-:W-:Y:S01]  /*4a70*/  IMAD.U32 R4, RZ, RZ, UR4 ;  /* 0x00000004ff047e24 */ /* 0x000fe2000f8e00ff */
[----:B--2-4-:R1:W2:Y:S01]  /*4a80*/  LDC.64 R2, c[0x4][R0] ;  /* 0x0100000000027b82 */ /* 0x0142a20000000a00 */
[----:B------:R-:W-:Y:S01]  /*4a90*/  MOV R5, UR5 ;  /* 0x0000000500057c02 */ /* 0x000fe20008000f00 */
[----:B------:R-:W-:Y:S01]  /*4aa0*/  ULDC.64 UR4, c[0x4][0x10] ;  /* 0x0100040000047ab9 */ /* 0x000fe20000000a00 */
[----:B------:R-:W-:Y:S01]  /*4ab0*/  IMAD.U32 R6, RZ, RZ, UR6 ;  /* 0x00000006ff067e24 */ /* 0x000fe2000f8e00ff */
[----:B------:R-:W-:Y:S01]  /*4ac0*/  MOV R7, UR7 ;  /* 0x0000000700077c02 */ /* 0x000fe20008000f00 */
[----:B------:R-:W-:Y:S01]  /*4ad0*/  IMAD.U32 R10, RZ, RZ, UR4 ;  /* 0x00000004ff0a7e24 */ /* 0x000fe2000f8e00ff */
[----:B------:R-:W-:Y:S01]  /*4ae0*/  MOV R11, UR5 ;  /* 0x00000005000b7c02 */ /* 0x000fe20008000f00 */
[----:B------:R-:W-:Y:S01]  /*4af0*/  IMAD.MOV.U32 R8, RZ, RZ, 0x70 ;  /* 0x00000070ff087424 */ /* 0x000fe200078e00ff */
[----:B------:R-:W-:Y:S01]  /*4b00*/  MOV R12, 0x1 ;  /* 0x00000001000c7802 */ /* 0x000fe20000000f00 */
[----:B-1----:R-:W-:-:S07]  /*4b10*/  IMAD.MOV.U32 R13, RZ, RZ, RZ ;  /* 0x000000ffff0d7224 */ /* 0x002fce00078e00ff */
[----:B------:R-:W-:-:S07]  /*4b20*/  LEPC R20, `(.L_x_51) ;  /* 0x000000001014794e */ /* 0x000fce0000000000 */
[----:B--2---:R-:W-:Y:S05]  /*4b30*/  CALL.ABS.NOINC R2 ;  /* 0x0000000002007343 */ /* 0x004fea0003c00000 */
.L_x_51:
[----:B------:R-:W1:Y:S01]  /*4b40*/  S2R R5, SR_TID.X ;  /* 0x0000000000057919 */ /* 0x000e620000002100 */
[----:B------:R-:W-:Y:S01]  /*4b50*/  ULDC.64 UR4, c[0x0][0x730] ;  /* 0x0001cc0000047ab9 */ /* 0x000fe20000000a00 */
[----:B------:R-:W-:Y:S01]  /*4b60*/  VIADD R16, R16, 0x1f ;  /* 0x0000001f10107836 */ /* 0x000fe20000000000 */
[----:B------:R-:W-:Y:S01]  /*4b70*/  ISETP.NE.U32.AND P0, PT, RZ, UR4, PT ;  /* 0x00000004ff007c0c */ /* 0x000fe2000bf05070 */
[----:B------:R-:W-:-:S03]  /*4b80*/  IMAD R17, R17, 0x10, R18 ;  /* 0x0000001011117824 */ /* 0x000fc600078e0212 */
[----:B------:R-:W-:-:S13]  /*4b90*/  ISETP.NE.AND.EX P0, PT, RZ, UR5, PT, P0 ;  /* 0x00000005ff007c0c */ /* 0x000fda000bf05300 */
[----:B------:R-:W3:Y:S01]  /*4ba0*/  @P0 LDC R27, c[0x0][0x720] ;  /* 0x0001c800ff1b0b82 */ /* 0x000ee20000000800 */
[----:B------:R-:W-:Y:S02]  /*4bb0*/  ISETP.GT.U32.AND P0, PT, R16, 0x3e, PT ;  /* 0x0000003e1000780c */ /* 0x000fe40003f04070 */
[----:B-1----:R-:W-:Y:S02]  /*4bc0*/  SHF.L.U32 R0, R5, 0x4, RZ ;  /* 0x0000000405007819 */ /* 0x002fe400000006ff */
[----:B--2---:R-:W-:Y:S02]  /*4bd0*/  SHF.R.U32.HI R2, RZ, 0x1, R5 ;  /* 0x00000001ff027819 */ /* 0x004fe40000011605 */
[C---:B----4-:R-:W-:Y:S02]  /*4be0*/  LOP3.LUT R3, R0.reuse, 0x40, RZ, 0xc0, !PT ;  /* 0x0000004000037812 */ /* 0x050fe400078ec0ff */
[----:B------:R-:W-:Y:S02]  /*4bf0*/  LOP3.LUT R0, R0, 0x80, RZ, 0xc0, !PT ;  /* 0x0000008000007812 */ /* 0x000fe400078ec0ff */
[----:B------:R-:W-:-:S02]  /*4c00*/  LOP3.LUT R4, R3, 0x8, R2, 0xf8, !PT ;  /* 0x0000000803047812 */ /* 0x000fc400078ef802 */
[----:B------:R-:W-:Y:S02]  /*4c10*/  SHF.L.U32 R3, R5, 0x1, RZ ;  /* 0x0000000105037819 */ /* 0x000fe400000006ff */
[----:B------:R-:W-:Y:S01]  /*4c20*/  LEA R2, R17, R0, 0x4 ;  /* 0x0000000011027211 */ /* 0x000fe200078e20ff */
[-C--:B---3--:R-:W-:Y:S01]  /*4c30*/  FMUL R0, R72, R27.reuse ;  /* 0x0000001b48007220 */ /* 0x088fe20000400000 */
[----:B------:R-:W-:Y:S01]  /*4c40*/  LOP3.LUT R3, R4, 0x8, R3, 0x78, !PT ;  /* 0x0000000804037812 */ /* 0x000fe200078e7803 */
[-C--:B------:R-:W-:Y:S01]  /*4c50*/  FMUL R5, R34, R27.reuse ;  /* 0x0000001b22057220 */ /* 0x080fe20000400000 */
[-C--:B------:R-:W-:Y:S01]  /*4c60*/  FMUL R4, R76, R27.reuse ;  /* 0x0000001b4c047220 */ /* 0x080fe20000400000 */
[-C--:B------:R-:W-:Y:S01]  /*4c70*/  FMUL R7, R24, R27.reuse ;  /* 0x0000001b18077220 */ /* 0x080fe20000400000 */
[-C--:B------:R-:W-:Y:S01]  /*4c80*/  FMUL R6, R78, R27.reuse ;  /* 0x0000001b4e067220 */ /* 0x080fe20000400000 */
[----:B------:R-:W-:Y:S02]  /*4c90*/  IMAD.IADD R8, R2, 0x1, R3 ;  /* 0x0000000102087824 */ /* 0x000fe400078e0203 */
        /* <DEDUP_REMOVED lines=22> */
[----:B------:R-:W-:Y:S01]  /*4e00*/  F2FP.BF16.F32.PACK_AB R31, R9, R6 ;  /* 0x00000006091f723e */ /* 0x000fe200000010ff */
[----:B------:R-:W-:Y:S06]  /*4e10*/  @P0 BRA `(.L_x_52) ;  /* 0x0000000000040947 */ /* 0x000fec0003800000 */
[----:B------:R-:W-:-:S04]  /*4e20*/  DEPBAR.LE SB0, 0x1 ;  /* 0x000080400000791a */ /* 0x000fc80000000000 */
.L_x_52:
[----:B------:R-:W-:Y:S05]  /*4e30*/  WARPSYNC.ALL ;  /* 0x0000000000007948 */ /* 0x000fea0003800000 */
[----:B------:R-:W-:Y:S01]  /*4e40*/  BAR.SYNC.DEFER_BLOCKING 0x1, 0x80 ;  /* 0x0042000000007b1d */ /* 0x000fe20000010000 */
[----:B------:R-:W-:Y:S02]  /*4e50*/  LEA R8, R8, R19, 0x1 ;  /* 0x0000001308087211 */ /* 0x000fe400078e08ff */
[----:B------:R-:W-:Y:S02]  /*4e60*/  F2FP.BF16.F32.PACK_AB R4, R10, R11 ;  /* 0x0000000b0a04723e */ /* 0x000fe400000010ff */
[----:B------:R-:W-:Y:S01]  /*4e70*/  F2FP.BF16.F32.PACK_AB R5, R12, R13 ;  /* 0x0000000d0c05723e */ /* 0x000fe200000010ff */
[----:B------:R-:W-:Y:S01]  /*4e80*/  BSSY B0, `(.L_x_53) ;  /* 0x0000016000007945 */ /* 0x000fe20003800000 */
[----:B------:R-:W-:-:S02]  /*4e90*/  F2FP.BF16.F32.PACK_AB R6, R14, R15 ;  /* 0x0000000f0e06723e */ /* 0x000fc400000010ff */
[----:B------:R-:W-:Y:S01]  /*4ea0*/  F2FP.BF16.F32.PACK_AB R7, R16, R17 ;  /* 0x000000111007723e */ /* 0x000fe200000010ff */
[----:B------:R1:W-:Y:S01]  /*4eb0*/  STSM.16.M88.4 [R8], R28 ;  /* 0x0000001c08007844 */ /* 0x0003e20000000200 */
[----:B------:R-:W-:Y:S01]  /*4ec0*/  @!PT LDS RZ, [RZ] ;  /* 0x00000000fffff984 */ /* 0x000fe20000000800 */
[----:B------:R-:W-:Y:S01]  /*4ed0*/  @!PT LDS RZ, [RZ] ;  /* 0x00000000fffff984 */ /* 0x000fe20000000800 */
[----:B------:R-:W-:Y:S01]  /*4ee0*/  @!PT LDS RZ, [RZ] ;  /* 0x00000000fffff984 */ /* 0x000fe20000000800 */
[----:B------:R-:W-:Y:S01]  /*4ef0*/  @!PT LDS RZ, [RZ] ;  /* 0x00000000fffff984 */ /* 0x000fe20000000800 */
[----:B------:R2:W-:Y:S06]  /*4f00*/  MEMBAR.ALL.CTA ;  /* 0x0000000000007992 */ /* 0x0005ec0000008000 */
[----:B--2---:R-:W2:Y:S02]  /*4f10*/  FENCE.VIEW.ASYNC.S ;  /* 0x00000000000073c6 */ /* 0x004ea40000000000 */
[----:B--2---:R-:W-:Y:S06]  /*4f20*/  BAR.SYNC.DEFER_BLOCKING 0x1, 0x80 ;  /* 0x0042000000007b1d */ /* 0x004fec0000010000 */
[----:B------:R-:W-:Y:S05]  /*4f30*/  @P0 BRA `(.L_x_54) ;  /* 0x0000000000280947 */ /* 0x000fea0003800000 */
[----:B------:R-:W-:Y:S01]  /*4f40*/  S2UR UR44, SR_CTAID.Z ;  /* 0x00000000002c79c3 */ /* 0x000fe20000002700 */
[----:B------:R-:W-:Y:S01]  /*4f50*/  ULDC.64 UR4, c[0x0][0x198] ;  /* 0x0000660000047ab9 */ /* 0x000fe20000000a00 */
[----:B------:R-:W-:Y:S01]  /*4f60*/  R2UR UR40, R19 ;  /* 0x00000000132872ca */ /* 0x000fe200000e0000 */
[----:B------:R-:W-:Y:S01]  /*4f70*/  UIADD3 UR4, UP0, UR4, 0x670, URZ ;  /* 0x0000067004047890 */ /* 0x000fe2000ff1e03f */
[----:B------:R-:W-:-:S03]  /*4f80*/  UMOV UR41, URZ ;  /* 0x0000003f00297c82 */ /* 0x000fc60008000000 */
[----:B------:R-:W-:Y:S01]  /*4f90*/  UIADD3.X UR5, URZ, UR5, URZ, UP0, !UPT ;  /* 0x000000053f057290 */ /* 0x000fe200087fe43f */
[----:B------:R-:W2:Y:S08]  /*4fa0*/  S2UR UR43, SR_CTAID.Y ;  /* 0x00000000002b79c3 */ /* 0x000eb00000002600 */
[----:B--2---:R2:W-:Y:S01]  /*4fb0*/  UTMASTG.4D [UR40], [UR4] ;  /* 0x00000028040073b5 */ /* 0x0045e20008018000 */
[----:B------:R0:W-:Y:S01]  /*4fc0*/  UTMACMDFLUSH ;  /* 0x00000000000079b7 */ /* 0x0001e20000000000 */
[----:B--2---:R-:W-:-:S04]  /*4fd0*/  DEPBAR.LE SB0, 0x1 ;  /* 0x000080400000791a */ /* 0x004fc80000000000 */
.L_x_54:
[----:B------:R-:W-:Y:S05]  /*4fe0*/  BSYNC B0 ;  /* 0x0000000000007941 */ /* 0x000fea0003800000 */
.L_x_53:
[----:B------:R-:W-:Y:S01]  /*4ff0*/  BAR.SYNC.DEFER_BLOCKING 0x1, 0x80 ;  /* 0x0042000000007b1d */ /* 0x000fe20000010000 */
[----:B------:R-:W-:Y:S02]  /*5000*/  F2FP.BF16.F32.PACK_AB R12, R18, R21 ;  /* 0x00000015120c723e */ /* 0x000fe400000010ff */
[----:B------:R-:W-:Y:S02]  /*5010*/  F2FP.BF16.F32.PACK_AB R13, R20, R23 ;  /* 0x00000017140d723e */ /* 0x000fe400000010ff */
[----:B------:R-:W-:Y:S01]  /*5020*/  F2FP.BF16.F32.PACK_AB R14, R22, R25 ;  /* 0x00000019160e723e */ /* 0x000fe200000010ff */
[----:B------:R-:W-:Y:S01]  /*5030*/  BSSY B0, `(.L_x_55) ;  /* 0x0000016000007945 */ /* 0x000fe20003800000 */
[----:B------:R-:W-:Y:S01]  /*5040*/  F2FP.BF16.F32.PACK_AB R15, R24, R27 ;  /* 0x0000001b180f723e */ /* 0x000fe200000010ff */
[----:B------:R2:W-:Y:S01]  /*5050*/  STSM.16.M88.4 [R8+0x800], R4 ;  /* 0x0008000408007844 */ /* 0x0005e20000000200 */
[----:B------:R-:W-:Y:S01]  /*5060*/  @!PT LDS RZ, [RZ] ;  /* 0x00000000fffff984 */ /* 0x000fe20000000800 */
[----:B------:R-:W-:Y:S01]  /*5070*/  @!PT LDS RZ, [RZ] ;  /* 0x00000000fffff984 */ /* 0x000fe20000000800 */
[----:B------:R-:W-:Y:S01]  /*5080*/  @!PT LDS RZ, [RZ] ;  /* 0x00000000fffff984 */ /* 0x000fe20000000800 */
[----:B------:R-:W-:Y:S01]  /*5090*/  @!PT LDS RZ, [RZ] ;  /* 0x00000000fffff984 */ /* 0x000fe20000000800 */
[----:B------:R3:W-:Y:S06]  /*50a0*/  MEMBAR.ALL.CTA ;  /* 0x0000000000007992 */ /* 0x0007ec0000008000 */
[----:B---3--:R-:W3:Y:S02]  /*50b0*/  FENCE.VIEW.ASYNC.S ;  /* 0x00000000000073c6 */ /* 0x008ee40000000000 */
[----:B---3--:R-:W-:Y:S06]  /*50c0*/  BAR.SYNC.DEFER_BLOCKING 0x1, 0x80 ;  /* 0x0042000000007b1d */ /* 0x008fec0000010000 */
[----:B------:R-:W-:Y:S05]  /*50d0*/  @P0 BRA `(.L_x_56) ;  /* 0x00000000002c0947 */ /* 0x000fea0003800000 */
[----:B------:R-:W-:Y:S01]  /*50e0*/  S2UR UR44, SR_CTAID.Z ;  /* 0x00000000002c79c3 */ /* 0x000fe20000002700 */
[----:B------:R-:W-:Y:S01]  /*50f0*/  R2UR UR40, R19 ;  /* 0x00000000132872ca */ /* 0x000fe200000e0000 */
[----:B------:R-:W-:Y:S01]  /*5100*/  ULDC.64 UR4, c[0x0][0x198] ;  /* 0x0000660000047ab9 */ /* 0x000fe20000000a00 */
[----:B------:R-:W-:Y:S01]  /*5110*/  UMOV UR41, 0x10 ;  /* 0x0000001000297882 */ /* 0x000fe20000000000 */
[----:B------:R-:W-:-:S04]  /*5120*/  UIADD3 UR4, UP0, UR4, 0x670, URZ ;  /* 0x0000067004047890 */ /* 0x000fc8000ff1e03f */
[----:B------:R-:W3:Y:S01]  /*5130*/  S2UR UR43, SR_CTAID.Y ;  /* 0x00000000002b79c3 */ /* 0x000ee20000002600 */
[----:B------:R-:W-:-:S05]  /*5140*/  UIADD3.X UR5, URZ, UR5, URZ, UP0, !UPT ;  /* 0x000000053f057290 */ /* 0x000fca00087fe43f */
[----:B------:R-:W-:-:S09]  /*5150*/  UIADD3 UR40, UR40, 0x800, URZ ;  /* 0x0000080028287890 */ /* 0x000fd2000fffe03f */
[----:B---3--:R3:W-:Y:S01]  /*5160*/  UTMASTG.4D [UR40], [UR4] ;  /* 0x00000028040073b5 */ /* 0x0087e20008018000 */
[----:B------:R0:W-:Y:S01]  /*5170*/  UTMACMDFLUSH ;  /* 0x00000000000079b7 */ /* 0x0001e20000000000 */
[----:B---3--:R-:W-:-:S04]  /*5180*/  DEPBAR.LE SB0, 0x1 ;  /* 0x000080400000791a */ /* 0x008fc80000000000 */
.L_x_56:
[----:B------:R-:W-:Y:S05]  /*5190*/  BSYNC B0 ;  /* 0x0000000000007941 */ /* 0x000fea0003800000 */
.L_x_55:
[----:B------:R-:W-:Y:S06]  /*51a0*/  BAR.SYNC.DEFER_BLOCKING 0x1, 0x80 ;  /* 0x0042000000007b1d */ /* 0x000fec0000010000 */
[----:B------:R-:W-:Y:S01]  /*51b0*/  BSSY B0, `(.L_x_57) ;  /* 0x0000014000007945 */ /* 0x000fe20003800000 */
[----:B------:R3:W-:Y:S01]  /*51c0*/  STSM.16.M88.4 [R8], R12 ;  /* 0x0000000c08007844 */ /* 0x0007e20000000200 */
[----:B------:R-:W-:Y:S01]  /*51d0*/  @!PT LDS RZ, [RZ] ;  /* 0x00000000fffff984 */ /* 0x000fe20000000800 */
[----:B------:R-:W-:Y:S01]  /*51e0*/  @!PT LDS RZ, [RZ] ;  /* 0x00000000fffff984 */ /* 0x000fe20000000800 */
[----:B------:R-:W-:Y:S01]  /*51f0*/  @!PT LDS RZ, [RZ] ;  /* 0x00000000fffff984 */ /* 0x000fe20000000800 */
[----:B------:R-:W-:Y:S01]  /*5200*/  @!PT LDS RZ, [RZ] ;  /* 0x00000000fffff984 */ /* 0x000fe20000000800 */
[----:B------:R4:W-:Y:S06]  /*5210*/  MEMBAR.ALL.CTA ;  /* 0x0000000000007992 */ /* 0x0009ec0000008000 */
[----:B----4-:R-:W4:Y:S02]  /*5220*/  FENCE.VIEW.ASYNC.S ;  /* 0x00000000000073c6 */ /* 0x010f240000000000 */
[----:B----4-:R-:W-:Y:S06]  /*5230*/  BAR.SYNC.DEFER_BLOCKING 0x1, 0x80 ;  /* 0x0042000000007b1d */ /* 0x010fec0000010000 */
[----:B------:R-:W-:Y:S05]  /*5240*/  @P0 BRA `(.L_x_58) ;  /* 0x0000000000280947 */ /* 0x000fea0003800000 */
[----:B------:R-:W-:Y:S01]  /*5250*/  S2UR UR12, SR_CTAID.Z ;  /* 0x00000000000c79c3 */ /* 0x000fe20000002700 */
[----:B------:R-:W-:Y:S01]  /*5260*/  ULDC.64 UR4, c[0x0][0x198] ;  /* 0x0000660000047ab9 */ /* 0x000fe20000000a00 */
[----:B------:R-:W-:Y:S01]  /*5270*/  R2UR UR8, R19 ;  /* 0x00000000130872ca */ /* 0x000fe200000e0000 */
[----:B------:R-:W-:Y:S01]  /*5280*/  UIADD3 UR4, UP0, UR4, 0x670, URZ ;  /* 0x0000067004047890 */ /* 0x000fe2000ff1e03f */
[----:B------:R-:W-:Y:S01]  /*5290*/  UMOV UR9, 0x20 ;  /* 0x0000002000097882 */ /* 0x000fe20000000000 */
[----:B------:R-:W-:Y:S02]  /*52a0*/  UMOV UR10, UR42 ;  /* 0x0000002a000a7c82 */ /* 0x000fe40008000000 */
[----:B------:R-:W-:Y:S01]  /*52b0*/  UIADD3.X UR5, URZ, UR5, URZ, UP0, !UPT ;  /* 0x000000053f057290 */ /* 0x000fe200087fe43f */
[----:B------:R-:W4:Y:S08]  /*52c0*/  S2UR UR11, SR_CTAID.Y ;  /* 0x00000000000b79c3 */ /* 0x000f300000002600 */
[----:B----4-:R4:W-:Y:S02]  /*52d0*/  UTMASTG.4D [UR8], [UR4] ;  /* 0x00000008040073b5 */ /* 0x0109e40008018000 */
[----:B----4-:R0:W-:Y:S02]  /*52e0*/  UTMACMDFLUSH ;  /* 0x00000000000079b7 */ /* 0x0101e40000000000 */
.L_x_58:
[----:B------:R-:W-:Y:S05]  /*52f0*/  BSYNC B0 ;  /* 0x0000000000007941 */ /* 0x000fea0003800000 */
.L_x_57:
[----:B------:R-:W-:Y:S01]  /*5300*/  UIADD3 UR37, UR37, -0x1, URZ ;  /* 0xffffffff25257890 */ /* 0x000fe2000fffe03f */
[----:B------:R-:W-:-:S04]  /*5310*/  DEPBAR.LE SB0, 0x0 ;  /* 0x000080000000791a */ /* 0x000fc80000000000 */
[----:B------:R-:W-:-:S04]  /*5320*/  USHF.L.U32 UR4, UR37, 0x3, URZ ;  /* 0x0000000325047899 */ /* 0x000fc8000800063f */
[----:B------:R-:W-:-:S04]  /*5330*/  ULOP3.LUT UR4, UR4, 0x8, URZ, 0xe2, !UPT ;  /* 0x0000000804047892 */ /* 0x000fc8000f8ee23f */
[----:B------:R-:W-:-:S06]  /*5340*/  ULOP3.LUT UR4, UR4, 0x18, URZ, 0x3c, !UPT ;  /* 0x0000001804047892 */ /* 0x000fcc000f8e3c3f */
[----:B------:R-:W-:-:S04]  /*5350*/  IMAD.U32 R0, RZ, RZ, UR4 ;  /* 0x00000004ff007e24 */ /* 0x000fc8000f8e00ff */
[----:B------:R-:W-:Y:S01]  /*5360*/  SYNCS.ARRIVE.TRANS64.A1T0 RZ, [R0+UR36+0xa890], RZ ;  /* 0x00a890ff00ff79a7 */ /* 0x000fe20008100024 */
[----:B------:R-:W-:Y:S05]  /*5370*/  EXIT ;  /* 0x000000000000794d */ /* 0x000fea0003800000 */
.L_x_6:
[----:B------:R-:W-:-:S08]  /*5380*/  UISETP.NE.AND UP0, UPT, UR5, 0x1, UPT ;  /* 0x000000010500788c */ /* 0x000fd0000bf05270 */
[----:B------:R-:W1:-:S00]  /*5390*/  USETMAXREG.DEALLOC.CTAPOOL 0x18 ;  /* 0x00000018000079c8 */ /* 0x000e4000080e0500 */
[----:B------:R-:W-:-:S13]  /*53a0*/  PLOP3.LUT P0, PT, PT, PT, UP0, 0x80, 0x0 ;  /* 0x000000000000781c */ /* 0x000fda0003f0f008 */
[----:B------:R-:W-:Y:S05]  /*53b0*/  @P0 EXIT ;  /* 0x000000000000094d */ /* 0x000fea0003800000 */
[----:B------:R-:W2:Y:S01]  /*53c0*/  S2UR UR11, SR_CTAID.X ;  /* 0x00000000000b79c3 */ /* 0x000ea20000002500 */
[----:B------:R-:W-:Y:S01]  /*53d0*/  ELECT P3, URZ, PT ;  /* 0x00000000003f782f */ /* 0x000fe20003860000 */
[----:B------:R-:W-:Y:S01]  /*53e0*/  BSSY B0, `(.L_x_59) ;  /* 0x0000035000007945 */ /* 0x000fe20003800000 */
[----:B-1----:R-:W-:Y:S01]  /*53f0*/  MOV R0, RZ ;  /* 0x000000ff00007202 */ /* 0x002fe20000000f00 */
[----:B------:R-:W-:Y:S01]  /*5400*/  IMAD.MOV.U32 R7, RZ, RZ, RZ ;  /* 0x000000ffff077224 */ /* 0x000fe200078e00ff */
[----:B------:R-:W-:-:S03]  /*5410*/  MOV R3, RZ ;  /* 0x000000ff00037202 */ /* 0x000fc60000000f00 */
[----:B------:R-:W1:Y:S08]  /*5420*/  S2UR UR36, SR_CTAID.Y ;  /* 0x00000000002479c3 */ /* 0x000e700000002600 */
[----:B------:R-:W3:Y:S01]  /*5430*/  S2UR UR37, SR_CTAID.Z ;  /* 0x00000000002579c3 */ /* 0x000ee20000002700 */
[----:B--2---:R-:W-:Y:S01]  /*5440*/  USHF.L.U32 UR11, UR11, 0x7, URZ ;  /* 0x000000070b0b7899 */ /* 0x004fe2000800063f */
[----:B------:R-:W-:Y:S11]  /*5450*/  @!P3 BRA `(.L_x_60) ;  /* 0x0000000000b4b947 */ /* 0x000ff60003800000 */
[----:B------:R-:W2:Y:S01]  /*5460*/  S2R R3, SR_CgaCtaId ;  /* 0x0000000000037919 */ /* 0x000ea20000008800 */
[----:B------:R-:W-:Y:S01]  /*5470*/  MOV R2, 0x400 ;  /* 0x0000040000027802 */ /* 0x000fe20000000f00 */
[----:B------:R-:W-:-:S03]  /*5480*/  IMAD.MOV.U32 R4, RZ, RZ, 0x1 ;  /* 0x00000001ff047424 */ /* 0x000fc600078e00ff */
[----:B--2---:R-:W-:Y:S02]  /*5490*/  LEA R3, R3, R2, 0x18 ;  /* 0x0000000203037211 */ /* 0x004fe400078ec0ff */
[----:B------:R-:W-:-:S04]  /*54a0*/  SHF.L.U32 R2, R4, 0x1f, RZ ;  /* 0x0000001f04027819 */ /* 0x000fc800000006ff */
[----:B------:R-:W2:Y:S02]  /*54b0*/  SYNCS.PHASECHK.TRANS64.TRYWAIT P0, [R3+URZ+0xa860], R2 ;  /* 0x00a86002030075a7 */ /* 0x000ea4000800017f */
[----:B--2---:R-:W-:Y:S05]  /*54c0*/  @!P0 BRA `(.L_x_61) ;  /* 0x0000001400a88947 */ /* 0x004fea0003800000 */
.L_x_97:
[----:B------:R-:W-:Y:S01]  /*54d0*/  ULOP3.LUT UR5, UR4, 0x2, URZ, 0xfc, !UPT ;  /* 0x0000000204057892 */ /* 0x000fe2000f8efc3f */
[----:B--2---:R-:W-:-:S03]  /*54e0*/  @P2 MOV R2, 0x1800 ;  /* 0x0000180000022802 */ /* 0x004fc60000000f00 */
[----:B------:R-:W-:Y:S01]  /*54f0*/  UPRMT UR5, UR5, 0x9910, URZ ;  /* 0x0000991005057896 */ /* 0x000fe2000800003f */
[----:B------:R2:W-:Y:S03]  /*5500*/  @P2 SYNCS.ARRIVE.TRANS64 RZ, [R3+URZ+0xa850], R2 ;  /* 0x00a8500203ff29a7 */ /* 0x0005e6000800003f */
[----:B------:R-:W-:-:S06]  /*5510*/  UISETP.NE.AND UP0, UPT, UR5, 0x2, UPT ;  /* 0x000000020500788c */ /* 0x000fcc000bf05270 */
[----:B------:R-:W-:-:S13]  /*5520*/  PLOP3.LUT P0, PT, PT, PT, UP0, 0x80, 0x0 ;  /* 0x000000000000781c */ /* 0x000fda0003f0f008 */
[----:B--2---:R-:W-:Y:S05]  /*5530*/  @P0 BRA `(.L_x_62) ;  /* 0x0000000000040947 */ /* 0x004fea0003800000 */
[----:B-1-3--:R-:W-:Y:S01]  /*5540*/  BPT.TRAP 0x1 ;  /* 0x000000040000795c */ /* 0x00afe20000300000 */
.L_x_62:
[----:B------:R-:W-:-:S04]  /*5550*/  LOP3.LUT P0, RZ, R6, 0x1f, RZ, 0xc0, !PT ;  /* 0x0000001f06ff7812 */ /* 0x000fc8000780c0ff */
[----:B------:R-:W-:-:S13]  /*5560*/  PLOP3.LUT P0, PT, P0, P2, PT, 0x2a, 0x0 ;  /* 0x000000000000781c */ /* 0x000fda0000704572 */
[----:B------:R-:W-:Y:S05]  /*5570*/  @P0 BRA `(.L_x_63) ;  /* 0x0000000000040947 */ /* 0x000fea0003800000 */
[----:B-1-3--:R-:W-:Y:S01]  /*5580*/  BPT.TRAP 0x1 ;  /* 0x000000040000795c */ /* 0x00afe20000300000 */
.L_x_63:
[----:B------:R-:W-:Y:S01]  /*5590*/  R2UR UR8, R3 ;  /* 0x00000000030872ca */ /* 0x000fe200000e0000 */
[----:B------:R-:W-:Y:S01]  /*55a0*/  ULDC.64 UR6, c[0x0][0x198] ;  /* 0x0000660000067ab9 */ /* 0x000fe20000000a00 */
[----:B------:R-:W-:Y:S01]  /*55b0*/  UMOV UR14, 0x0 ;  /* 0x00000000000e7882 */ /* 0x000fe20000000000 */
[----:B------:R-:W-:Y:S01]  /*55c0*/  UIADD3 UR6, UP0, UR6, 0xf0, URZ ;  /* 0x000000f006067890 */ /* 0x000fe2000ff1e03f */
[----:B------:R-:W-:Y:S01]  /*55d0*/  IMAD.MOV.U32 R3, RZ, RZ, 0x1 ;  /* 0x00000001ff037424 */ /* 0x000fe200078e00ff */
[----:B------:R-:W-:Y:S01]  /*55e0*/  UMOV UR15, 0x10000000 ;  /* 0x10000000000f7882 */ /* 0x000fe20000000000 */
[----:B------:R-:W-:Y:S01]  /*55f0*/  UMOV UR10, URZ ;  /* 0x0000003f000a7c82 */ /* 0x000fe20008000000 */
[----:B------:R-:W-:Y:S01]  /*5600*/  UIADD3.X UR7, URZ, UR7, URZ, UP0, !UPT ;  /* 0x000000073f077290 */ /* 0x000fe200087fe43f */
[----:B------:R-:W-:Y:S01]  /*5610*/  MOV R7, 0x40 ;  /* 0x0000004000077802 */ /* 0x000fe20000000f00 */
[----:B-1----:R-:W-:Y:S01]  /*5620*/  UMOV UR12, UR36 ;  /* 0x00000024000c7c82 */ /* 0x002fe20008000000 */
[----:B---3--:R-:W-:Y:S01]  /*5630*/  UMOV UR13, UR37 ;  /* 0x00000025000d7c82 */ /* 0x008fe20008000000 */
[----:B------:R-:W-:Y:S01]  /*5640*/  UMOV UR18, 0x10 ;  /* 0x0000001000127882 */ /* 0x000fe20000000000 */
[----:B------:R-:W-:Y:S01]  /*5650*/  UMOV UR19, UR11 ;  /* 0x0000000b00137c82 */ /* 0x000fe20008000000 */
[----:B------:R-:W-:-:S02]  /*5660*/  UIADD3 UR9, UR8, 0xa850, URZ ;  /* 0x0000a85008097890 */ /* 0x000fc4000fffe03f */
[----:B------:R-:W-:Y:S02]  /*5670*/  UIADD3 UR16, UR8, 0x800, URZ ;  /* 0x0000080008107890 */ /* 0x000fe4000fffe03f */
[----:B------:R-:W-:Y:S01]  /*5680*/  UIADD3 UR32, UR8, 0x1000, URZ ;  /* 0x0000100008207890 */ /* 0x000fe2000fffe03f */
[----:B------:R-:W-:Y:S01]  /*5690*/  UMOV UR20, UR36 ;  /* 0x0000002400147c82 */ /* 0x000fe20008000000 */
[----:B------:R-:W-:Y:S01]  /*56a0*/  UMOV UR21, UR37 ;  /* 0x0000002500157c82 */ /* 0x000fe20008000000 */
[----:B------:R-:W-:Y:S01]  /*56b0*/  UMOV UR17, UR9 ;  /* 0x0000000900117c82 */ /* 0x000fe20008000000 */
[----:B------:R-:W-:Y:S01]  /*56c0*/  UMOV UR34, 0x20 ;  /* 0x0000002000227882 */ /* 0x000fe20000000000 */
[----:B------:R-:W-:Y:S01]  /*56d0*/  UMOV UR35, UR11 ;  /* 0x0000000b00237c82 */ /* 0x000fe20008000000 */
[----:B------:R-:W-:Y:S01]  /*56e0*/  UMOV UR33, UR9 ;  /* 0x0000000900217c82 */ /* 0x000fe20008000000 */
[----:B------:R2:W-:Y:S01]  /*56f0*/  UTMALDG.4D [UR8], [UR6], desc[UR14] ;  /* 0x00000e08060075b4 */ /* 0x0005e20008019000 */
[----:B------:R2:W-:Y:S01]  /*5700*/  UTMALDG.4D [UR16], [UR6], desc[UR14] ;  /* 0x00000e10060075b4 */ /* 0x0005e20008019000 */
[----:B------:R2:W-:Y:S02]  /*5710*/  UTMALDG.4D [UR32], [UR6], desc[UR14] ;  /* 0x00000e20060075b4 */ /* 0x0005e40008019000 */
[----:B--2---:R-:W-:Y:S01]  /*5720*/  NOP ;  /* 0x0000000000007918 */ /* 0x004fe20000000000 */
.L_x_60:
[----:B-1-3--:R-:W-:Y:S05]  /*5730*/  BSYNC B0 ;  /* 0x0000000000007941 */ /* 0x00afea0003800000 */
.L_x_59:
[----:B------:R-:W1:Y:S01]  /*5740*/  LDC R2, c[0x0][0x28c] ;  /* 0x0000a300ff027b82 */ /* 0x000e620000000800 */
[----:B------:R-:W-:Y:S01]  /*5750*/  BSSY B0, `(.L_x_64) ;  /* 0x0000031000007945 */ /* 0x000fe20003800000 */
[----:B-1----:R-:W-:-:S13]  /*5760*/  ISETP.GT.AND P4, PT, R2, RZ, P3 ;  /* 0x000000ff0200720c */ /* 0x002fda0001f84270 */
[----:B------:R-:W-:Y:S05]  /*5770*/  @!P4 BRA `(.L_x_65) ;  /* 0x0000000000b8c947 */ /* 0x000fea0003800000 */
[----:B------:R-:W1:Y:S01]  /*5780*/  S2R R5, SR_CgaCtaId ;  /* 0x0000000000057919 */ /* 0x000e620000008800 */
[----:B------:R-:W-:-:S04]  /*5790*/  MOV R0, 0x400 ;  /* 0x0000040000007802 */ /* 0x000fc80000000f00 */
[----:B-1----:R-:W-:Y:S01]  /*57a0*/  LEA R0, R5, R0, 0x18 ;  /* 0x0000000005007211 */ /* 0x002fe200078ec0ff */
[----:B------:R-:W-:-:S05]  /*57b0*/  IMAD.MOV.U32 R5, RZ, RZ, 0x1 ;  /* 0x00000001ff057424 */ /* 0x000fca00078e00ff */
[----:B------:R-:W-:-:S04]  /*57c0*/  SHF.L.U32 R5, R5, 0x1f, RZ ;  /* 0x0000001f05057819 */ /* 0x000fc800000006ff */
[----:B------:R-:W1:Y:S02]  /*57d0*/  SYNCS.PHASECHK.TRANS64.TRYWAIT P0, [R0+URZ+0xa828], R5 ;  /* 0x00a82805000075a7 */ /* 0x000e64000800017f */
[----:B-1----:R-:W-:Y:S05]  /*57e0*/  @!P0 BRA `(.L_x_66) ;  /* 0x0000001000f48947 */ /* 0x002fea0003800000 */
.L_x_98:
[----:B------:R-:W-:Y:S01]  /*57f0*/  ULOP3.LUT UR5, UR4, 0x2, URZ, 0xfc, !UPT ;  /* 0x0000000204057892 */ /* 0x000fe2000f8efc3f */
[----:B-1----:R-:W-:-:S03]  /*5800*/  @P2 MOV R5, 0x1800 ;  /* 0x0000180000052802 */ /* 0x002fc60000000f00 */
[----:B------:R-:W-:Y:S01]  /*5810*/  UPRMT UR5, UR5, 0x9910, URZ ;  /* 0x0000991005057896 */ /* 0x000fe2000800003f */
[----:B------:R1:W-:Y:S03]  /*5820*/  @P2 SYNCS.ARRIVE.TRANS64 RZ, [R0+URZ+0xa800], R5 ;  /* 0x00a8000500ff29a7 */ /* 0x0003e6000800003f */
[----:B------:R-:W-:-:S06]  /*5830*/  UISETP.NE.AND UP0, UPT, UR5, 0x2, UPT ;  /* 0x000000020500788c */ /* 0x000fcc000bf05270 */
[----:B------:R-:W-:-:S13]  /*5840*/  PLOP3.LUT P0, PT, PT, PT, UP0, 0x80, 0x0 ;  /* 0x000000000000781c */ /* 0x000fda0003f0f008 */
[----:B-1----:R-:W-:Y:S05]  /*5850*/  @P0 BRA `(.L_x_67) ;  /* 0x0000000000040947 */ /* 0x002fea0003800000 */
[----:B------:R-:W-:Y:S01]  /*5860*/  BPT.TRAP 0x1 ;  /* 0x000000040000795c */ /* 0x000fe20000300000 */
.L_x_67:
[----:B------:R-:W-:-:S04]  /*5870*/  LOP3.LUT P0, RZ, R6, 0x1f, RZ, 0xc0, !PT ;  /* 0x0000001f06ff7812 */ /* 0x000fc8000780c0ff */
[----:B------:R-:W-:-:S13]  /*5880*/  PLOP3.LUT P0, PT, P0, P2, PT, 0x2a, 0x0 ;  /* 0x000000000000781c */ /* 0x000fda0000704572 */
[----:B------:R-:W-:Y:S05]  /*5890*/  @P0 BRA `(.L_x_68) ;  /* 0x0000000000040947 */ /* 0x000fea0003800000 */
[----:B------:R-:W-:Y:S01]  /*58a0*/  BPT.TRAP 0x1 ;  /* 0x000000040000795c */ /* 0x000fe20000300000 */
.L_x_68:
[----:B------:R-:W-:Y:S01]  /*58b0*/  R2UR UR16, R0 ;  /* 0x00000000001072ca */ /* 0x000fe200000e0000 */
[----:B------:R-:W-:Y:S01]  /*58c0*/  ULDC.64 UR6, c[0x0][0x198] ;  /* 0x0000660000067ab9 */ /* 0x000fe20000000a00 */
[----:B------:R-:W-:Y:S01]  /*58d0*/  UMOV UR35, URZ ;  /* 0x0000003f00237c82 */ /* 0x000fe20008000000 */
[----:B------:R-:W-:Y:S01]  /*58e0*/  UIADD3 UR6, UP0, UR6, 0x1f0, URZ ;  /* 0x000001f006067890 */ /* 0x000fe2000ff1e03f */
[----:B------:R-:W-:Y:S01]  /*58f0*/  IMAD.MOV.U32 R0, RZ, RZ, 0x1 ;  /* 0x00000001ff007424 */ /* 0x000fe200078e00ff */
[----:B------:R-:W-:Y:S01]  /*5900*/  UMOV UR8, 0x0 ;  /* 0x0000000000087882 */ /* 0x000fe20000000000 */
[----:B------:R-:W-:Y:S01]  /*5910*/  UMOV UR9, 0x10000000 ;  /* 0x1000000000097882 */ /* 0x000fe20000000000 */
[----:B------:R-:W-:Y:S01]  /*5920*/  UIADD3.X UR7, URZ, UR7, URZ, UP0, !UPT ;  /* 0x000000073f077290 */ /* 0x000fe200087fe43f */
[----:B------:R-:W-:Y:S01]  /*5930*/  UMOV UR34, URZ ;  /* 0x0000003f00227c82 */ /* 0x000fe20008000000 */
[----:B------:R-:W-:Y:S01]  /*5940*/  UMOV UR26, 0x10 ;  /* 0x00000010001a7882 */ /* 0x000fe20000000000 */
[----:B------:R-:W-:Y:S01]  /*5950*/  UMOV UR28, UR36 ;  /* 0x00000024001c7c82 */ /* 0x000fe20008000000 */
[----:B------:R-:W-:-:S02]  /*5960*/  UMOV UR29, UR37 ;  /* 0x00000025001d7c82 */ /* 0x000fc40008000000 */
[----:B------:R-:W-:Y:S02]  /*5970*/  UIADD3 UR32, UR16, 0x3000, URZ ;  /* 0x0000300010207890 */ /* 0x000fe4000fffe03f */
[----:B------:R-:W-:Y:S02]  /*5980*/  UIADD3 UR33, UR16, 0xa800, URZ ;  /* 0x0000a80010217890 */ /* 0x000fe4000fffe03f */
[----:B------:R-:W-:Y:S02]  /*5990*/  UIADD3 UR24, UR16, 0x3800, URZ ;  /* 0x0000380010187890 */ /* 0x000fe4000fffe03f */
[----:B------:R-:W-:Y:S01]  /*59a0*/  UIADD3 UR16, UR16, 0x4000, URZ ;  /* 0x0000400010107890 */ /* 0x000fe2000fffe03f */
[----:B------:R-:W-:Y:S02]  /*59b0*/  UMOV UR27, UR35 ;  /* 0x00000023001b7c82 */ /* 0x000fe40008000000 */
[----:B------:R-:W-:Y:S01]  /*59c0*/  UMOV UR25, UR33 ;  /* 0x0000002100197c82 */ /* 0x000fe20008000000 */
[----:B------:R-:W-:Y:S01]  /*59d0*/  UMOV UR18, 0x20 ;  /* 0x0000002000127882 */ /* 0x000fe20000000000 */
[----:B------:R-:W-:Y:S01]  /*59e0*/  UMOV UR20, UR36 ;  /* 0x0000002400147c82 */ /* 0x000fe20008000000 */
[----:B------:R-:W-:Y:S01]  /*59f0*/  UMOV UR21, UR37 ;  /* 0x0000002500157c82 */ /* 0x000fe20008000000 */
[----:B------:R-:W-:Y:S01]  /*5a00*/  UMOV UR19, UR35 ;  /* 0x0000002300137c82 */ /* 0x000fe20008000000 */
[----:B------:R1:W-:Y:S01]  /*5a10*/  UTMALDG.4D [UR32], [UR6], desc[UR8] ;  /* 0x00000820060075b4 */ /* 0x0003e20008019000 */
[----:B------:R-:W-:Y:S01]  /*5a20*/  UMOV UR17, UR33 ;  /* 0x0000002100117c82 */ /* 0x000fe20008000000 */
[----:B------:R1:W-:Y:S01]  /*5a30*/  UTMALDG.4D [UR24], [UR6], desc[UR8] ;  /* 0x00000818060075b4 */ /* 0x0003e20008019000 */
[----:B------:R1:W-:Y:S02]  /*5a40*/  UTMALDG.4D [UR16], [UR6], desc[UR8] ;  /* 0x00000810060075b4 */ /* 0x0003e40008019000 */
[----:B-1----:R-:W-:Y:S01]  /*5a50*/  NOP ;  /* 0x0000000000007918 */ /* 0x002fe20000000000 */
.L_x_65:
[----:B------:R-:W-:Y:S05]  /*5a60*/  BSYNC B0 ;  /* 0x0000000000007941 */ /* 0x000fea0003800000 */
.L_x_64:
[----:B------:R-:W-:Y:S04]  /*5a70*/  BSSY B0, `(.L_x_69) ;  /* 0x0000033000007945 */ /* 0x000fe80003800000 */
[----:B------:R-:W-:Y:S05]  /*5a80*/  @!P3 BRA `(.L_x_70) ;  /* 0x0000000000c4b947 */ /* 0x000fea0003800000 */
[----:B------:R-:W1:Y:S01]  /*5a90*/  S2R R5, SR_CgaCtaId ;  /* 0x0000000000057919 */ /* 0x000e620000008800 */
[----:B------:R-:W-:-:S04]  /*5aa0*/  MOV R4, 0x400 ;  /* 0x0000040000047802 */ /* 0x000fc80000000f00 */
[----:B-1----:R-:W-:Y:S02]  /*5ab0*/  LEA R8, R5, R4, 0x18 ;  /* 0x0000000405087211 */ /* 0x002fe400078ec0ff */
[----:B------:R-:W-:-:S03]  /*5ac0*/  MOV R5, 0x1 ;  /* 0x0000000100057802 */ /* 0x000fc60000000f00 */
[----:B------:R-:W-:Y:S01]  /*5ad0*/  IMAD R4, R3, 0x8, R8 ;  /* 0x0000000803047824 */ /* 0x000fe200078e0208 */
[----:B------:R-:W-:-:S04]  /*5ae0*/  SHF.L.U32 R5, R5, 0x1f, RZ ;  /* 0x0000001f05057819 */ /* 0x000fc800000006ff */
[----:B------:R-:W1:Y:S02]  /*5af0*/  SYNCS.PHASECHK.TRANS64.TRYWAIT P0, [R4+URZ+0xa860], R5 ;  /* 0x00a86005040075a7 */ /* 0x000e64000800017f */
[----:B-1----:R-:W-:Y:S05]  /*5b00*/  @!P0 BRA `(.L_x_71) ;  /* 0x0000001000408947 */ /* 0x002fea0003800000 */
.L_x_99:
        /* <DEDUP_REMOVED lines=8> */
.L_x_72:
[----:B------:R-:W-:-:S04]  /*5b90*/  LOP3.LUT P0, RZ, R6, 0x1f, RZ, 0xc0, !PT ;  /* 0x0000001f06ff7812 */ /* 0x000fc8000780c0ff */
[----:B------:R-:W-:-:S13]  /*5ba0*/  PLOP3.LUT P0, PT, P0, P2, PT, 0x2a, 0x0 ;  /* 0x000000000000781c */ /* 0x000fda0000704572 */
[----:B------:R-:W-:Y:S05]  /*5bb0*/  @P0 BRA `(.L_x_73) ;  /* 0x0000000000040947 */ /* 0x000fea0003800000 */
[----:B------:R-:W-:Y:S01]  /*5bc0*/  BPT.TRAP 0x1 ;  /* 0x000000040000795c */ /* 0x000fe20000300000 */
.L_x_73:
[----:B------:R-:W-:Y:S01]  /*5bd0*/  R2UR UR24, R3 ;  /* 0x00000000031872ca */ /* 0x000fe200000e0000 */
[----:B------:R-:W-:Y:S01]  /*5be0*/  ULDC.64 UR6, c[0x0][0x198] ;  /* 0x0000660000067ab9 */ /* 0x000fe20000000a00 */
[----:B------:R-:W-:Y:S01]  /*5bf0*/  R2UR UR5, R8 ;  /* 0x00000000080572ca */ /* 0x000fe200000e0000 */
[----:B------:R-:W-:Y:S01]  /*5c00*/  UIADD3 UR6, UP0, UR6, 0xf0, URZ ;  /* 0x000000f006067890 */ /* 0x000fe2000ff1e03f */
[----:B------:R-:W-:Y:S01]  /*5c10*/  R2UR UR27, R7 ;  /* 0x00000000071b72ca */ /* 0x000fe200000e0000 */
[----:B------:R-:W-:Y:S01]  /*5c20*/  UMOV UR8, 0x0 ;  /* 0x0000000000087882 */ /* 0x000fe20000000000 */
[----:B------:R-:W-:Y:S01]  /*5c30*/  R2UR UR25, R4 ;  /* 0x00000000041972ca */ /* 0x000fe200000e0000 */
[----:B------:R-:W-:Y:S01]  /*5c40*/  UIADD3.X UR7, URZ, UR7, URZ, UP0, !UPT ;  /* 0x000000073f077290 */ /* 0x000fe200087fe43f */
[----:B------:R-:W-:Y:S01]  /*5c50*/  UMOV UR9, 0x10000000 ;  /* 0x1000000000097882 */ /* 0x000fe20000000000 */
[----:B------:R-:W-:Y:S01]  /*5c60*/  UMOV UR26, URZ ;  /* 0x0000003f001a7c82 */ /* 0x000fe20008000000 */
[----:B------:R-:W-:Y:S01]  /*5c70*/  UMOV UR28, UR36 ;  /* 0x00000024001c7c82 */ /* 0x000fe20008000000 */
[----:B------:R-:W-:Y:S01]  /*5c80*/  UMOV UR29, UR37 ;  /* 0x00000025001d7c82 */ /* 0x000fe20008000000 */
[----:B------:R-:W-:Y:S01]  /*5c90*/  UMOV UR18, 0x10 ;  /* 0x0000001000127882 */ /* 0x000fe20000000000 */
[----:B------:R-:W-:-:S02]  /*5ca0*/  UMOV UR20, UR36 ;  /* 0x0000002400147c82 */ /* 0x000fc40008000000 */
[----:B------:R-:W-:Y:S02]  /*5cb0*/  UIMAD UR24, UR24, 0x1800, UR5 ;  /* 0x00001800181878a4 */ /* 0x000fe4000f8e0205 */
[----:B------:R-:W-:Y:S02]  /*5cc0*/  UIADD3 UR27, UR11, UR27, URZ ;  /* 0x0000001b0b1b7290 */ /* 0x000fe4000fffe03f */
[----:B------:R-:W-:Y:S02]  /*5cd0*/  UIADD3 UR25, UR25, 0xa850, URZ ;  /* 0x0000a85019197890 */ /* 0x000fe4000fffe03f */
[----:B------:R-:W-:Y:S02]  /*5ce0*/  UIADD3 UR16, UR24, 0x800, URZ ;  /* 0x0000080018107890 */ /* 0x000fe4000fffe03f */
[----:B------:R-:W-:Y:S01]  /*5cf0*/  UIADD3 UR32, UR24, 0x1000, URZ ;  /* 0x0000100018207890 */ /* 0x000fe2000fffe03f */
[----:B------:R-:W-:Y:S02]  /*5d00*/  UMOV UR21, UR37 ;  /* 0x0000002500157c82 */ /* 0x000fe40008000000 */
[----:B------:R-:W-:Y:S01]  /*5d10*/  UMOV UR17, UR25 ;  /* 0x0000001900117c82 */ /* 0x000fe20008000000 */
[----:B------:R-:W-:Y:S01]  /*5d20*/  UMOV UR19, UR27 ;  /* 0x0000001b00137c82 */ /* 0x000fe20008000000 */
[----:B------:R-:W-:Y:S01]  /*5d30*/  UMOV UR34, 0x20 ;  /* 0x0000002000227882 */ /* 0x000fe20000000000 */
[----:B------:R-:W-:Y:S01]  /*5d40*/  UMOV UR33, UR25 ;  /* 0x0000001900217c82 */ /* 0x000fe20008000000 */
[----:B------:R1:W-:Y:S01]  /*5d50*/  UTMALDG.4D [UR24], [UR6], desc[UR8] ;  /* 0x00000818060075b4 */ /* 0x0003e20008019000 */
[----:B------:R-:W-:Y:S01]  /*5d60*/  UMOV UR35, UR27 ;  /* 0x0000001b00237c82 */ /* 0x000fe20008000000 */
[----:B------:R1:W-:Y:S01]  /*5d70*/  UTMALDG.4D [UR16], [UR6], desc[UR8] ;  /* 0x00000810060075b4 */ /* 0x0003e20008019000 */
[----:B------:R1:W-:Y:S02]  /*5d80*/  UTMALDG.4D [UR32], [UR6], desc[UR8] ;  /* 0x00000820060075b4 */ /* 0x0003e40008019000 */
[----:B-1----:R-:W-:Y:S01]  /*5d90*/  NOP ;  /* 0x0000000000007918 */ /* 0x002fe20000000000 */
.L_x_70:
[----:B------:R-:W-:Y:S05]  /*5da0*/  BSYNC B0 ;  /* 0x0000000000007941 */ /* 0x000fea0003800000 */
.L_x_69:
[----:B------:R-:W-:Y:S01]  /*5db0*/  BSSY B0, `(.L_x_74) ;  /* 0x0000035000007945 */ /* 0x000fe20003800000 */
[----:B------:R-:W-:-:S03]  /*5dc0*/  IMAD.MOV.U32 R8, RZ, RZ, RZ ;  /* 0x000000ffff087224 */ /* 0x000fc600078e00ff */
        /* <DEDUP_REMOVED lines=9> */
.L_x_100:
        /* <DEDUP_REMOVED lines=8> */
.L_x_77:
[----:B------:R-:W-:-:S04]  /*5ee0*/  LOP3.LUT P0, RZ, R6, 0x1f, RZ, 0xc0, !PT ;  /* 0x0000001f06ff7812 */ /* 0x000fc8000780c0ff */
[----:B------:R-:W-:-:S13]  /*5ef0*/  PLOP3.LUT P0, PT, P0, P2, PT, 0x2a, 0x0 ;  /* 0x000000000000781c */ /* 0x000fda0000704572 */
[----:B------:R-:W-:Y:S05]  /*5f00*/  @P0 BRA `(.L_x_78) ;  /* 0x0000000000040947 */ /* 0x000fea0003800000 */
[----:B------:R-:W-:Y:S01]  /*5f10*/  BPT.TRAP 0x1 ;  /* 0x000000040000795c */ /* 0x000fe20000300000 */
.L_x_78:
[C---:B------:R-:W-:Y:S01]  /*5f20*/  IMAD R5, R0.reuse, 0x1800, R5 ;  /* 0x0000180000057824 */ /* 0x040fe200078e0205 */
[----:B------:R-:W-:Y:S01]  /*5f30*/  R2UR UR25, R3 ;  /* 0x00000000031972ca */ /* 0x000fe200000e0000 */
[----:B------:R-:W-:Y:S01]  /*5f40*/  ULDC.64 UR6, c[0x0][0x198] ;  /* 0x0000660000067ab9 */ /* 0x000fe20000000a00 */
[----:B------:R-:W-:Y:S01]  /*5f50*/  UMOV UR27, URZ ;  /* 0x0000003f001b7c82 */ /* 0x000fe20008000000 */
[----:B------:R-:W-:Y:S01]  /*5f60*/  UIADD3 UR6, UP0, UR6, 0x2f0, URZ ;  /* 0x000002f006067890 */ /* 0x000fe2000ff1e03f */
[----:B------:R-:W-:Y:S01]  /*5f70*/  R2UR UR32, R5 ;  /* 0x00000000052072ca */ /* 0x000fe200000e0000 */
[----:B------:R-:W-:Y:S01]  /*5f80*/  UMOV UR8, 0x0 ;  /* 0x0000000000087882 */ /* 0x000fe20000000000 */
[----:B------:R-:W-:Y:S01]  /*5f90*/  UMOV UR9, 0x10000000 ;  /* 0x1000000000097882 */ /* 0x000fe20000000000 */
[----:B------:R-:W-:Y:S01]  /*5fa0*/  UIADD3.X UR7, URZ, UR7, URZ, UP0, !UPT ;  /* 0x000000073f077290 */ /* 0x000fe200087fe43f */
[----:B------:R-:W-:Y:S01]  /*5fb0*/  VIADD R0, R0, 0x1 ;  /* 0x0000000100007836 */ /* 0x000fe20000000000 */
[----:B------:R-:W-:Y:S01]  /*5fc0*/  UMOV UR26, URZ ;  /* 0x0000003f001a7c82 */ /* 0x000fe20008000000 */
[----:B------:R-:W-:Y:S01]  /*5fd0*/  UMOV UR28, UR36 ;  /* 0x00000024001c7c82 */ /* 0x000fe20008000000 */
[----:B------:R-:W-:Y:S01]  /*5fe0*/  UMOV UR29, UR37 ;  /* 0x00000025001d7c82 */ /* 0x000fe20008000000 */
[----:B------:R-:W-:Y:S01]  /*5ff0*/  UMOV UR18, 0x10 ;  /* 0x0000001000127882 */ /* 0x000fe20000000000 */
[----:B------:R-:W-:Y:S01]  /*6000*/  UIADD3 UR25, UR25, 0xa800, URZ ;  /* 0x0000a80019197890 */ /* 0x000fe2000fffe03f */
[----:B------:R-:W-:Y:S01]  /*6010*/  MOV R8, 0x1 ;  /* 0x0000000100087802 */ /* 0x000fe20000000f00 */
[----:B------:R-:W-:Y:S01]  /*6020*/  UMOV UR20, UR36 ;  /* 0x0000002400147c82 */ /* 0x000fe20008000000 */
[----:B------:R-:W-:Y:S01]  /*6030*/  UMOV UR21, UR37 ;  /* 0x0000002500157c82 */ /* 0x000fe20008000000 */
[----:B------:R-:W-:-:S02]  /*6040*/  UIADD3 UR24, UR32, 0x3000, URZ ;  /* 0x0000300020187890 */ /* 0x000fc4000fffe03f */
[----:B------:R-:W-:Y:S02]  /*6050*/  UIADD3 UR16, UR32, 0x3800, URZ ;  /* 0x0000380020107890 */ /* 0x000fe4000fffe03f */
[----:B------:R-:W-:Y:S01]  /*6060*/  UIADD3 UR32, UR32, 0x4000, URZ ;  /* 0x0000400020207890 */ /* 0x000fe2000fffe03f */
[----:B------:R-:W-:Y:S01]  /*6070*/  UMOV UR19, UR27 ;  /* 0x0000001b00137c82 */ /* 0x000fe20008000000 */
[----:B------:R-:W-:Y:S01]  /*6080*/  UMOV UR17, UR25 ;  /* 0x0000001900117c82 */ /* 0x000fe20008000000 */
[----:B------:R-:W-:Y:S01]  /*6090*/  UMOV UR34, 0x20 ;  /* 0x0000002000227882 */ /* 0x000fe20000000000 */
[----:B------:R-:W-:Y:S01]  /*60a0*/  UMOV UR35, UR27 ;  /* 0x0000001b00237c82 */ /* 0x000fe20008000000 */
[----:B------:R1:W-:Y:S01]  /*60b0*/  UTMALDG.4D [UR24], [UR6], desc[UR8] ;  /* 0x00000818060075b4 */ /* 0x0003e20008019000 */
[----:B------:R-:W-:Y:S01]  /*60c0*/  UMOV UR33, UR25 ;  /* 0x0000001900217c82 */ /* 0x000fe20008000000 */
[----:B------:R1:W-:Y:S02]  /*60d0*/  UTMALDG.4D [UR16], [UR6], desc[UR8] ;  /* 0x00000810060075b4 */ /* 0x0003e40008019000 */
[----:B------:R1:W-:Y:S02]  /*60e0*/  UTMALDG.4D [UR32], [UR6], desc[UR8] ;  /* 0x00000820060075b4 */ /* 0x0003e40008019000 */
[----:B-1----:R-:W-:Y:S01]  /*60f0*/  NOP ;  /* 0x0000000000007918 */ /* 0x002fe20000000000 */
.L_x_75:
[----:B------:R-:W-:Y:S05]  /*6100*/  BSYNC B0 ;  /* 0x0000000000007941 */ /* 0x000fea0003800000 */
.L_x_74:
[----:B------:R-:W-:-:S13]  /*6110*/  ISETP.GE.AND P0, PT, R2, 0x41, PT ;  /* 0x000000410200780c */ /* 0x000fda0003f06270 */
[----:B------:R-:W-:Y:S05]  /*6120*/  @!P0 EXIT ;  /* 0x000000000000894d */ /* 0x000fea0003800000 */
[----:B------:R-:W-:Y:S01]  /*6130*/  VIADD R2, R2, 0x3f ;  /* 0x0000003f02027836 */ /* 0x000fe20000000000 */
[----:B------:R-:W-:Y:S01]  /*6140*/  LOP3.LUT P0, RZ, R6, 0x1f, RZ, 0xc0, !PT ;  /* 0x0000001f06ff7812 */ /* 0x000fe2000780c0ff */
[----:B------:R-:W-:Y:S03]  /*6150*/  BSSY B0, `(.L_x_79) ;  /* 0x0000076000007945 */ /* 0x000fe60003800000 */
[----:B------:R-:W-:Y:S02]  /*6160*/  SHF.R.S32.HI R3, RZ, 0x1f, R2 ;  /* 0x0000001fff037819 */ /* 0x000fe40000011402 */
[----:B------:R-:W-:Y:S02]  /*6170*/  PLOP3.LUT P0, PT, P0, P2, PT, 0x2a, 0x0 ;  /* 0x000000000000781c */ /* 0x000fe40000704572 */
[----:B------:R-:W-:Y:S02]  /*6180*/  LEA.HI R3, R3, R2, RZ, 0x6 ;  /* 0x0000000203037211 */ /* 0x000fe400078f30ff */
[----:B------:R-:W-:-:S02]  /*6190*/  MOV R2, UR4 ;  /* 0x0000000400027c02 */ /* 0x000fc40008000f00 */
[----:B------:R-:W-:Y:S02]  /*61a0*/  SHF.R.S32.HI R3, RZ, 0x6, R3 ;  /* 0x00000006ff037819 */ /* 0x000fe40000011403 */
[----:B------:R-:W-:-:S03]  /*61b0*/  LOP3.LUT R2, R2, 0x2, RZ, 0xfc, !PT ;  /* 0x0000000202027812 */ /* 0x000fc600078efcff */
[----:B------:R-:W-:Y:S01]  /*61c0*/  IMAD.SHL.U32 R4, R3, 0x2, RZ ;  /* 0x0000000203047824 */ /* 0x000fe200078e00ff */
[----:B------:R-:W-:-:S07]  /*61d0*/  MOV R3, 0x1 ;  /* 0x0000000100037802 */ /* 0x000fce0000000f00 */
.L_x_90:
[----:B------:R-:W-:Y:S04]  /*61e0*/  BSSY B1, `(.L_x_80) ;  /* 0x0000033000017945 */ /* 0x000fe80003800000 */
[----:B------:R-:W-:Y:S05]  /*61f0*/  @!P3 BRA `(.L_x_81) ;  /* 0x0000000000c4b947 */ /* 0x000fea0003800000 */
[----:B------:R-:W1:Y:S01]  /*6200*/  S2R R6, SR_CgaCtaId ;  /* 0x0000000000067919 */ /* 0x000e620000008800 */
[----:B------:R-:W-:-:S04]  /*6210*/  MOV R5, 0x400 ;  /* 0x0000040000057802 */ /* 0x000fc80000000f00 */
[----:B-1----:R-:W-:Y:S02]  /*6220*/  LEA R7, R6, R5, 0x18 ;  /* 0x0000000506077211 */ /* 0x002fe400078ec0ff */
[----:B------:R-:W-:-:S03]  /*6230*/  SHF.L.U32 R5, R3, 0x1f, RZ ;  /* 0x0000001f03057819 */ /* 0x000fc600000006ff */
[----:B------:R-:W-:-:S04]  /*6240*/  IMAD R6, R0, 0x8, R7 ;  /* 0x0000000800067824 */ /* 0x000fc800078e0207 */
[----:B------:R-:W1:Y:S02]  /*6250*/  SYNCS.PHASECHK.TRANS64.TRYWAIT P4, [R6+URZ+0xa828], R5 ;  /* 0x00a82805060075a7 */ /* 0x000e64000808017f */
[----:B-1----:R-:W-:Y:S05]  /*6260*/  @!P4 BRA `(.L_x_82) ;  /* 0x000000080090c947 */ /* 0x002fea0003800000 */
.L_x_101:
[----:B-1----:R-:W-:-:S04]  /*6270*/  @P2 MOV R5, 0x1800 ;  /* 0x0000180000052802 */ /* 0x002fc80000000f00 */
[----:B------:R1:W-:Y:S02]  /*6280*/  @P2 SYNCS.ARRIVE.TRANS64 RZ, [R6+URZ+0xa800], R5 ;  /* 0x00a8000506ff29a7 */ /* 0x0003e4000800003f */
[----:B-1----:R-:W-:-:S04]  /*6290*/  PRMT R5, R2, 0x9910, RZ ;  /* 0x0000991002057816 */ /* 0x002fc800000000ff */
[----:B------:R-:W-:-:S13]  /*62a0*/  ISETP.NE.AND P4, PT, R5, 0x2, PT ;  /* 0x000000020500780c */ /* 0x000fda0003f85270 */
[----:B------:R-:W-:Y:S05]  /*62b0*/  @P4 BRA `(.L_x_83) ;  /* 0x0000000000044947 */ /* 0x000fea0003800000 */
[----:B------:R-:W-:Y:S01]  /*62c0*/  BPT.TRAP 0x1 ;  /* 0x000000040000795c */ /* 0x000fe20000300000 */
.L_x_83:
[----:B------:R-:W-:Y:S05]  /*62d0*/  @P0 BRA `(.L_x_84) ;  /* 0x0000000000040947 */ /* 0x000fea0003800000 */
[----:B------:R-:W-:Y:S01]  /*62e0*/  BPT.TRAP 0x1 ;  /* 0x000000040000795c */ /* 0x000fe20000300000 */
.L_x_84:
[----:B------:R-:W-:Y:S01]  /*62f0*/  IMAD R7, R0, 0x1800, R7 ;  /* 0x0000180000077824 */ /* 0x000fe200078e0207 */
[----:B------:R-:W-:Y:S01]  /*6300*/  R2UR UR33, R6 ;  /* 0x00000000062172ca */ /* 0x000fe200000e0000 */
[----:B------:R-:W-:Y:S01]  /*6310*/  ULDC.64 UR6, c[0x0][0x198] ;  /* 0x0000660000067ab9 */ /* 0x000fe20000000a00 */
[----:B------:R-:W-:Y:S01]  /*6320*/  R2UR UR35, R8 ;  /* 0x00000000082372ca */ /* 0x000fe200000e0000 */
[----:B------:R-:W-:Y:S01]  /*6330*/  UIADD3 UR6, UP0, UR6, 0x1f0, URZ ;  /* 0x000001f006067890 */ /* 0x000fe2000ff1e03f */
[----:B------:R-:W-:Y:S01]  /*6340*/  R2UR UR16, R7 ;  /* 0x00000000071072ca */ /* 0x000fe200000e0000 */
[----:B------:R-:W-:Y:S01]  /*6350*/  UMOV UR8, 0x0 ;  /* 0x0000000000087882 */ /* 0x000fe20000000000 */
[----:B------:R-:W-:Y:S01]  /*6360*/  UMOV UR9, 0x10000000 ;  /* 0x1000000000097882 */ /* 0x000fe20000000000 */
[----:B------:R-:W-:Y:S01]  /*6370*/  UIADD3.X UR7, URZ, UR7, URZ, UP0, !UPT ;  /* 0x000000073f077290 */ /* 0x000fe200087fe43f */
[----:B------:R-:W-:Y:S01]  /*6380*/  VIADD R5, R0, 0x1 ;  /* 0x0000000100057836 */ /* 0x000fe20000000000 */
[----:B------:R-:W-:Y:S01]  /*6390*/  UMOV UR34, URZ ;  /* 0x0000003f00227c82 */ /* 0x000fe20008000000 */
[----:B------:R-:W-:Y:S01]  /*63a0*/  UMOV UR26, 0x10 ;  /* 0x00000010001a7882 */ /* 0x000fe20000000000 */
[----:B------:R-:W-:Y:S01]  /*63b0*/  UMOV UR28, UR36 ;  /* 0x00000024001c7c82 */ /* 0x000fe20008000000 */
[----:B------:R-:W-:Y:S01]  /*63c0*/  UMOV UR29, UR37 ;  /* 0x00000025001d7c82 */ /* 0x000fe20008000000 */
[----:B------:R-:W-:Y:S01]  /*63d0*/  UIADD3 UR33, UR33, 0xa800, URZ ;  /* 0x0000a80021217890 */ /* 0x000fe2000fffe03f */
[----:B------:R-:W-:Y:S01]  /*63e0*/  ISETP.NE.AND P4, PT, R5, 0x5, PT ;  /* 0x000000050500780c */ /* 0x000fe20003f85270 */
[----:B------:R-:W-:-:S02]  /*63f0*/  USHF.L.U32 UR35, UR35, 0x6, URZ ;  /* 0x0000000623237899 */ /* 0x000fc4000800063f */
[----:B------:R-:W-:Y:S01]  /*6400*/  UIADD3 UR32, UR16, 0x3000, URZ ;  /* 0x0000300010207890 */ /* 0x000fe2000fffe03f */
[----:B------:R-:W-:Y:S01]  /*6410*/  SEL R0, RZ, 0x1, P4 ;  /* 0x00000001ff007807 */ /* 0x000fe20002000000 */
[----:B------:R-:W-:Y:S02]  /*6420*/  UIADD3 UR24, UR16, 0x3800, URZ ;  /* 0x0000380010187890 */ /* 0x000fe4000fffe03f */
[----:B------:R-:W-:Y:S01]  /*6430*/  UIADD3 UR16, UR16, 0x4000, URZ ;  /* 0x0000400010107890 */ /* 0x000fe2000fffe03f */
[----:B------:R-:W-:Y:S01]  /*6440*/  LOP3.LUT R3, R3, R0, RZ, 0x3c, !PT ;  /* 0x0000000003037212 */ /* 0x000fe200078e3cff */
[----:B------:R-:W-:Y:S01]  /*6450*/  UMOV UR25, UR33 ;  /* 0x0000002100197c82 */ /* 0x000fe20008000000 */
[----:B------:R-:W-:Y:S01]  /*6460*/  UMOV UR27, UR35 ;  /* 0x00000023001b7c82 */ /* 0x000fe20008000000 */
[----:B------:R-:W-:Y:S01]  /*6470*/  UMOV UR18, 0x20 ;  /* 0x0000002000127882 */ /* 0x000fe20000000000 */
[----:B------:R-:W-:Y:S01]  /*6480*/  UMOV UR20, UR36 ;  /* 0x0000002400147c82 */ /* 0x000fe20008000000 */
[----:B------:R-:W-:Y:S01]  /*6490*/  UMOV UR21, UR37 ;  /* 0x0000002500157c82 */ /* 0x000fe20008000000 */
[----:B------:R-:W-:Y:S01]  /*64a0*/  UMOV UR17, UR33 ;  /* 0x0000002100117c82 */ /* 0x000fe20008000000 */
[----:B------:R-:W-:Y:S01]  /*64b0*/  UMOV UR19, UR35 ;  /* 0x0000002300137c82 */ /* 0x000fe20008000000 */
[----:B------:R1:W-:Y:S01]  /*64c0*/  UTMALDG.4D [UR32], [UR6], desc[UR8] ;  /* 0x00000820060075b4 */ /* 0x0003e20008019000 */
[----:B------:R-:W-:Y:S01]  /*64d0*/  SEL R0, R5, RZ, P4 ;  /* 0x000000ff05007207 */ /* 0x000fe20002000000 */
[----:B------:R1:W-:Y:S01]  /*64e0*/  UTMALDG.4D [UR24], [UR6], desc[UR8] ;  /* 0x00000818060075b4 */ /* 0x0003e20008019000 */
[----:B------:R1:W-:Y:S02]  /*64f0*/  UTMALDG.4D [UR16], [UR6], desc[UR8] ;  /* 0x00000810060075b4 */ /* 0x0003e40008019000 */
[----:B-1----:R-:W-:-:S03]  /*6500*/  NOP ;  /* 0x0000000000007918 */ /* 0x002fc60000000000 */
.L_x_81:
[----:B------:R-:W-:Y:S05]  /*6510*/  BSYNC B1 ;  /* 0x0000000000017941 */ /* 0x000fea0003800000 */
.L_x_80:
[----:B------:R-:W-:Y:S01]  /*6520*/  ISETP.LT.OR P4, PT, R4, 0x4, !P3 ;  /* 0x000000040400780c */ /* 0x000fe20005f81670 */
[----:B------:R-:W-:-:S12]  /*6530*/  BSSY B1, `(.L_x_85) ;  /* 0x0000034000017945 */ /* 0x000fd80003800000 */
[----:B------:R-:W-:Y:S05]  /*6540*/  @P4 BRA `(.L_x_86) ;  /* 0x0000000000c84947 */ /* 0x000fea0003800000 */
[----:B------:R-:W1:Y:S01]  /*6550*/  S2R R6, SR_CgaCtaId ;  /* 0x0000000000067919 */ /* 0x000e620000008800 */
[----:B------:R-:W-:Y:S02]  /*6560*/  MOV R5, 0x400 ;  /* 0x0000040000057802 */ /* 0x000fe40000000f00 */
[----:B------:R-:W-:Y:S02]  /*6570*/  SHF.L.U32 R7, R3, 0x1f, RZ ;  /* 0x0000001f03077819 */ /* 0x000fe400000006ff */
[----:B-1----:R-:W-:-:S04]  /*6580*/  LEA R5, R6, R5, 0x18 ;  /* 0x0000000506057211 */ /* 0x002fc800078ec0ff */
[----:B------:R-:W-:-:S04]  /*6590*/  LEA R6, R0, R5, 0x3 ;  /* 0x0000000500067211 */ /* 0x000fc800078e18ff */
[----:B------:R-:W1:Y:S02]  /*65a0*/  SYNCS.PHASECHK.TRANS64.TRYWAIT P4, [R6+URZ+0xa828], R7 ;  /* 0x00a82807060075a7 */ /* 0x000e64000808017f */
[----:B-1----:R-:W-:Y:S05]  /*65b0*/  @!P4 BRA `(.L_x_87) ;  /* 0x0000000400d0c947 */ /* 0x002fea0003800000 */
.L_x_102:
[----:B-1----:R-:W-:-:S04]  /*65c0*/  @P1 IMAD.MOV.U32 R7, RZ, RZ, 0x1800 ;  /* 0x00001800ff071424 */ /* 0x002fc800078e00ff */
[----:B------:R1:W-:Y:S02]  /*65d0*/  @P1 SYNCS.ARRIVE.TRANS64 RZ, [R6+URZ+0xa800], R7 ;  /* 0x00a8000706ff19a7 */ /* 0x0003e4000800003f */
[----:B-1----:R-:W-:-:S04]  /*65e0*/  PRMT R7, R2, 0x9910, RZ ;  /* 0x0000991002077816 */ /* 0x002fc800000000ff */
[----:B------:R-:W-:-:S13]  /*65f0*/  ISETP.NE.AND P4, PT, R7, 0x2, PT ;  /* 0x000000020700780c */ /* 0x000fda0003f85270 */
[----:B------:R-:W-:Y:S05]  /*6600*/  @P4 BRA `(.L_x_88) ;  /* 0x0000000000044947 */ /* 0x000fea0003800000 */
[----:B------:R-:W-:Y:S01]  /*6610*/  BPT.TRAP 0x1 ;  /* 0x000000040000795c */ /* 0x000fe20000300000 */
.L_x_88:
[----:B------:R-:W-:Y:S05]  /*6620*/  @P0 BRA `(.L_x_89) ;  /* 0x0000000000040947 */ /* 0x000fea0003800000 */
[----:B------:R-:W-:Y:S01]  /*6630*/  BPT.TRAP 0x1 ;  /* 0x000000040000795c */ /* 0x000fe20000300000 */
.L_x_89:
        /* <DEDUP_REMOVED lines=9> */
[----:B------:R-:W-:Y:S01]  /*66d0*/  IADD3 R0, R0, 0x1, RZ ;  /* 0x0000000100007810 */ /* 0x000fe20007ffe0ff */
[----:B------:R-:W-:Y:S01]  /*66e0*/  UMOV UR34, URZ ;  /* 0x0000003f00227c82 */ /* 0x000fe20008000000 */
[----:B------:R-:W-:Y:S01]  /*66f0*/  UMOV UR26, 0x10 ;  /* 0x00000010001a7882 */ /* 0x000fe20000000000 */
[----:B------:R-:W-:Y:S01]  /*6700*/  UMOV UR28, UR36 ;  /* 0x00000024001c7c82 */ /* 0x000fe20008000000 */
[----:B------:R-:W-:Y:S01]  /*6710*/  UMOV UR29, UR37 ;  /* 0x00000025001d7c82 */ /* 0x000fe20008000000 */
[----:B------:R-:W-:Y:S01]  /*6720*/  UIADD3 UR33, UR33, 0xa800, URZ ;  /* 0x0000a80021217890 */ /* 0x000fe2000fffe03f */
[----:B------:R-:W-:Y:S01]  /*6730*/  ISETP.NE.AND P4, PT, R0, 0x5, PT ;  /* 0x000000050000780c */ /* 0x000fe20003f85270 */
[----:B------:R-:W-:Y:S01]  /*6740*/  USHF.L.U32 UR35, UR35, 0x6, URZ ;  /* 0x0000000623237899 */ /* 0x000fe2000800063f */
[----:B------:R-:W-:Y:S01]  /*6750*/  VIADD R8, R8, 0x1 ;  /* 0x0000000108087836 */ /* 0x000fe20000000000 */
[----:B------:R-:W-:Y:S01]  /*6760*/  UIADD3 UR32, UR16, 0x3000, URZ ;  /* 0x0000300010207890 */ /* 0x000fe2000fffe03f */
[----:B------:R-:W-:Y:S01]  /*6770*/  SEL R6, RZ, 0x1, P4 ;  /* 0x00000001ff067807 */ /* 0x000fe20002000000 */
[----:B------:R-:W-:Y:S01]  /*6780*/  UIADD3 UR24, UR16, 0x3800, URZ ;  /* 0x0000380010187890 */ /* 0x000fe2000fffe03f */
[----:B------:R-:W-:Y:S01]  /*6790*/  SEL R0, R0, RZ, P4 ;  /* 0x000000ff00007207 */ /* 0x000fe20002000000 */
        /* <DEDUP_REMOVED lines=13> */
.L_x_86:
[----:B------:R-:W-:Y:S05]  /*6870*/  BSYNC B1 ;  /* 0x0000000000017941 */ /* 0x000fea0003800000 */
.L_x_85:
[C---:B------:R-:W-:Y:S02]  /*6880*/  ISETP.GT.AND P4, PT, R4.reuse, 0x4, PT ;  /* 0x000000040400780c */ /* 0x040fe40003f84270 */
[----:B------:R-:W-:-:S11]  /*6890*/  IADD3 R4, R4, -0x2, RZ ;  /* 0xfffffffe04047810 */ /* 0x000fd60007ffe0ff */
[----:B------:R-:W-:Y:S05]  /*68a0*/  @P4 BRA `(.L_x_90) ;  /* 0xfffffff8004c4947 */ /* 0x000fea000383ffff */
[----:B------:R-:W-:Y:S05]  /*68b0*/  BSYNC B0 ;  /* 0x0000000000007941 */ /* 0x000fea0003800000 */
.L_x_79:
[----:B------:R-:W-:Y:S05]  /*68c0*/  EXIT ;  /* 0x000000000000794d */ /* 0x000fea0003800000 */
.L_x_15:
[----:B--2---:R-:W-:-:S04]  /*68d0*/  IMAD.U32 R3, RZ, RZ, UR4 ;  /* 0x00000004ff037e24 */ /* 0x004fc8000f8e00ff */
[----:B------:R2:W3:Y:S03]  /*68e0*/  SYNCS.PHASECHK.TRANS64.TRYWAIT P1, [R3+URZ+0xa850], R0 ;  /* 0x00a85000030075a7 */ /* 0x0004e6000802017f */
[----:B---3--:R-:W-:Y:S05]  /*68f0*/  @!P1 NANOSLEEP.SYNCS 0x989680 ;  /* 0x009896800000995d */ /* 0x008fea0003900000 */
[----:B------:R-:W3:Y:S02]  /*6900*/  @!P1 SYNCS.PHASECHK.TRANS64 P1, [R3+URZ+0xa850], R0 ;  /* 0x00a85000030095a7 */ /* 0x000ee4000802007f */
[----:B---3--:R-:W-:Y:S05]  /*6910*/  @!P1 BRA `(.L_x_15) ;  /* 0xfffffffc00ec9947 */ /* 0x008fea000383ffff */
[----:B------:R-:W-:Y:S05]  /*6920*/  BRA `(.L_x_91) ;  /* 0xffffffa400087947 */ /* 0x000fea000383ffff */
.L_x_17:
[----:B--2---:R-:W-:-:S04]  /*6930*/  MOV R3, UR36 ;  /* 0x0000002400037c02 */ /* 0x004fc80008000f00 */
[----:B------:R2:W3:Y:S03]  /*6940*/  SYNCS.PHASECHK.TRANS64.TRYWAIT P1, [R3+URZ+0xa800], R56 ;  /* 0x00a80038030075a7 */ /* 0x0004e6000802017f */
[----:B---3--:R-:W-:Y:S05]  /*6950*/  @!P1 NANOSLEEP.SYNCS 0x989680 ;  /* 0x009896800000995d */ /* 0x008fea0003900000 */
[----:B------:R-:W3:Y:S02]  /*6960*/  @!P1 SYNCS.PHASECHK.TRANS64 P1, [R3+URZ+0xa800], R56 ;  /* 0x00a80038030095a7 */ /* 0x000ee4000802007f */
[----:B---3--:R-:W-:Y:S05]  /*6970*/  @!P1 BRA `(.L_x_17) ;  /* 0xfffffffc00ec9947 */ /* 0x008fea000383ffff */
[----:B------:R-:W-:Y:S05]  /*6980*/  BRA `(.L_x_92) ;  /* 0xffffffa4000c7947 */ /* 0x000fea000383ffff */
.L_x_18:
[----:B--2---:R-:W-:-:S04]  /*6990*/  IMAD.U32 R3, RZ, RZ, UR10 ;  /* 0x0000000aff037e24 */ /* 0x004fc8000f8e00ff */
[----:B------:R2:W3:Y:S03]  /*69a0*/  SYNCS.PHASECHK.TRANS64.TRYWAIT P1, [R3+URZ], R0 ;  /* 0x00000000030075a7 */ /* 0x0004e6000802017f */
[----:B---3--:R-:W-:Y:S05]  /*69b0*/  @!P1 NANOSLEEP.SYNCS 0x989680 ;  /* 0x009896800000995d */ /* 0x008fea0003900000 */
[----:B------:R-:W3:Y:S02]  /*69c0*/  @!P1 SYNCS.PHASECHK.TRANS64 P1, [R3+URZ], R0 ;  /* 0x00000000030095a7 */ /* 0x000ee4000802007f */
[----:B---3--:R-:W-:Y:S05]  /*69d0*/  @!P1 BRA `(.L_x_18) ;  /* 0xfffffffc00ec9947 */ /* 0x008fea000383ffff */
[----:B------:R-:W-:Y:S05]  /*69e0*/  BRA `(.L_x_93) ;  /* 0xffffffa400107947 */ /* 0x000fea000383ffff */
.L_x_20:
[----:B-1----:R-:W-:-:S04]  /*69f0*/  MOV R5, UR36 ;  /* 0x0000002400057c02 */ /* 0x002fc80008000f00 */
[----:B------:R1:W2:Y:S03]  /*6a00*/  SYNCS.PHASECHK.TRANS64.TRYWAIT P1, [R5+URZ+0xa808], R56 ;  /* 0x00a80838050075a7 */ /* 0x0002a6000802017f */
[----:B--2---:R-:W-:Y:S05]  /*6a10*/  @!P1 NANOSLEEP.SYNCS 0x989680 ;  /* 0x009896800000995d */ /* 0x004fea0003900000 */
[----:B------:R-:W2:Y:S02]  /*6a20*/  @!P1 SYNCS.PHASECHK.TRANS64 P1, [R5+URZ+0xa808], R56 ;  /* 0x00a80838050095a7 */ /* 0x000ea4000802007f */
[----:B--2---:R-:W-:Y:S05]  /*6a30*/  @!P1 BRA `(.L_x_20) ;  /* 0xfffffffc00ec9947 */ /* 0x004fea000383ffff */
[----:B------:R-:W-:Y:S05]  /*6a40*/  BRA `(.L_x_94) ;  /* 0xffffffb400707947 */ /* 0x000fea000383ffff */
.L_x_25:
[----:B-1----:R-:W-:-:S04]  /*6a50*/  IMAD.U32 R4, RZ, RZ, UR6 ;  /* 0x00000006ff047e24 */ /* 0x002fc8000f8e00ff */
[----:B------:R1:W2:Y:S03]  /*6a60*/  SYNCS.PHASECHK.TRANS64.TRYWAIT P2, [R4+URZ+0xa800], R3 ;  /* 0x00a80003040075a7 */ /* 0x0002a6000804017f */
[----:B--2---:R-:W-:Y:S05]  /*6a70*/  @!P2 NANOSLEEP.SYNCS 0x989680 ;  /* 0x009896800000a95d */ /* 0x004fea0003900000 */
[----:B------:R-:W2:Y:S02]  /*6a80*/  @!P2 SYNCS.PHASECHK.TRANS64 P2, [R4+URZ+0xa800], R3 ;  /* 0x00a800030400a5a7 */ /* 0x000ea4000804007f */
[----:B--2---:R-:W-:Y:S05]  /*6a90*/  @!P2 BRA `(.L_x_25) ;  /* 0xfffffffc00eca947 */ /* 0x004fea000383ffff */
[----:B------:R-:W-:Y:S05]  /*6aa0*/  BRA `(.L_x_95) ;  /* 0xffffffb800cc7947 */ /* 0x000fea000383ffff */
.L_x_29:
[----:B-1----:R-:W-:-:S04]  /*6ab0*/  MOV R8, UR7 ;  /* 0x0000000700087c02 */ /* 0x002fc80008000f00 */
[----:B------:R1:W2:Y:S03]  /*6ac0*/  SYNCS.PHASECHK.TRANS64.TRYWAIT P2, [R8+URZ+0xa800], R9 ;  /* 0x00a80009080075a7 */ /* 0x0002a6000804017f */
[----:B--2---:R-:W-:Y:S05]  /*6ad0*/  @!P2 NANOSLEEP.SYNCS 0x989680 ;  /* 0x009896800000a95d */ /* 0x004fea0003900000 */
[----:B------:R-:W2:Y:S02]  /*6ae0*/  @!P2 SYNCS.PHASECHK.TRANS64 P2, [R8+URZ+0xa800], R9 ;  /* 0x00a800090800a5a7 */ /* 0x000ea4000804007f */
[----:B--2---:R-:W-:Y:S05]  /*6af0*/  @!P2 BRA `(.L_x_29) ;  /* 0xfffffffc00eca947 */ /* 0x004fea000383ffff */
[----:B------:R-:W-:Y:S05]  /*6b00*/  BRA `(.L_x_28) ;  /* 0xffffffcc00b07947 */ /* 0x000fea000383ffff */
.L_x_45:
[----:B-1----:R-:W-:-:S04]  /*6b10*/  IMAD.U32 R3, RZ, RZ, UR4 ;  /* 0x00000004ff037e24 */ /* 0x002fc8000f8e00ff */
[----:B------:R1:W2:Y:S03]  /*6b20*/  SYNCS.PHASECHK.TRANS64.TRYWAIT P0, [R3+URZ+0xa898], R0 ;  /* 0x00a89800030075a7 */ /* 0x0002a6000800017f */
[----:B--2---:R-:W-:Y:S05]  /*6b30*/  @!P0 NANOSLEEP.SYNCS 0x989680 ;  /* 0x009896800000895d */ /* 0x004fea0003900000 */
[----:B------:R-:W2:Y:S02]  /*6b40*/  @!P0 SYNCS.PHASECHK.TRANS64 P0, [R3+URZ+0xa898], R0 ;  /* 0x00a89800030085a7 */ /* 0x000ea4000800007f */
[----:B--2---:R-:W-:Y:S05]  /*6b50*/  @!P0 BRA `(.L_x_45) ;  /* 0xfffffffc00ec8947 */ /* 0x004fea000383ffff */
[----:B------:R-:W-:Y:S05]  /*6b60*/  BRA `(.L_x_96) ;  /* 0xffffffd800847947 */ /* 0x000fea000383ffff */
.L_x_61:
[----:B--2---:R2:W4:Y:S02]  /*6b70*/  SYNCS.PHASECHK.TRANS64.TRYWAIT P0, [R3+URZ+0xa860], R2 ;  /* 0x00a86002030075a7 */ /* 0x004524000800017f */
[----:B----4-:R-:W-:Y:S05]  /*6b80*/  @!P0 NANOSLEEP.SYNCS 0x989680 ;  /* 0x009896800000895d */ /* 0x010fea0003900000 */
[----:B------:R-:W4:Y:S02]  /*6b90*/  @!P0 SYNCS.PHASECHK.TRANS64 P0, [R3+URZ+0xa860], R2 ;  /* 0x00a86002030085a7 */ /* 0x000f24000800007f */
[----:B----4-:R-:W-:Y:S05]  /*6ba0*/  @!P0 BRA `(.L_x_61) ;  /* 0xfffffffc00f08947 */ /* 0x010fea000383ffff */
[----:B------:R-:W-:Y:S05]  /*6bb0*/  BRA `(.L_x_97) ;  /* 0xffffffe800447947 */ /* 0x000fea000383ffff */
.L_x_66:
[----:B-1----:R1:W2:Y:S02]  /*6bc0*/  SYNCS.PHASECHK.TRANS64.TRYWAIT P0, [R0+URZ+0xa828], R5 ;  /* 0x00a82805000075a7 */ /* 0x0022a4000800017f */
[----:B--2---:R-:W-:Y:S05]  /*6bd0*/  @!P0 NANOSLEEP.SYNCS 0x989680 ;  /* 0x009896800000895d */ /* 0x004fea0003900000 */
[----:B------:R-:W2:Y:S02]  /*6be0*/  @!P0 SYNCS.PHASECHK.TRANS64 P0, [R0+URZ+0xa828], R5 ;  /* 0x00a82805000085a7 */ /* 0x000ea4000800007f */
[----:B--2---:R-:W-:Y:S05]  /*6bf0*/  @!P0 BRA `(.L_x_66) ;  /* 0xfffffffc00f08947 */ /* 0x004fea000383ffff */
[----:B------:R-:W-:Y:S05]  /*6c00*/  BRA `(.L_x_98) ;  /* 0xffffffe800f87947 */ /* 0x000fea000383ffff */
.L_x_71:
[----:B-1----:R1:W2:Y:S02]  /*6c10*/  SYNCS.PHASECHK.TRANS64.TRYWAIT P0, [R4+URZ+0xa860], R5 ;  /* 0x00a86005040075a7 */ /* 0x0022a4000800017f */
[----:B--2---:R-:W-:Y:S05]  /*6c20*/  @!P0 NANOSLEEP.SYNCS 0x989680 ;  /* 0x009896800000895d */ /* 0x004fea0003900000 */
[----:B------:R-:W2:Y:S02]  /*6c30*/  @!P0 SYNCS.PHASECHK.TRANS64 P0, [R4+URZ+0xa860], R5 ;  /* 0x00a86005040085a7 */ /* 0x000ea4000800007f */
[----:B--2---:R-:W-:Y:S05]  /*6c40*/  @!P0 BRA `(.L_x_71) ;  /* 0xfffffffc00f08947 */ /* 0x004fea000383ffff */
[----:B------:R-:W-:Y:S05]  /*6c50*/  BRA `(.L_x_99) ;  /* 0xffffffec00ac7947 */ /* 0x000fea000383ffff */
.L_x_76:
[----:B-1----:R1:W2:Y:S02]  /*6c60*/  SYNCS.PHASECHK.TRANS64.TRYWAIT P0, [R3+URZ+0xa828], R4 ;  /* 0x00a82804030075a7 */ /* 0x0022a4000800017f */
[----:B--2---:R-:W-:Y:S05]  /*6c70*/  @!P0 NANOSLEEP.SYNCS 0x989680 ;  /* 0x009896800000895d */ /* 0x004fea0003900000 */
[----:B------:R-:W2:Y:S02]  /*6c80*/  @!P0 SYNCS.PHASECHK.TRANS64 P0, [R3+URZ+0xa828], R4 ;  /* 0x00a82804030085a7 */ /* 0x000ea4000800007f */
[----:B--2---:R-:W-:Y:S05]  /*6c90*/  @!P0 BRA `(.L_x_76) ;  /* 0xfffffffc00f08947 */ /* 0x004fea000383ffff */
[----:B------:R-:W-:Y:S05]  /*6ca0*/  BRA `(.L_x_100) ;  /* 0xfffffff0006c7947 */ /* 0x000fea000383ffff */
.L_x_82:
[----:B-1----:R1:W2:Y:S02]  /*6cb0*/  SYNCS.PHASECHK.TRANS64.TRYWAIT P4, [R6+URZ+0xa828], R5 ;  /* 0x00a82805060075a7 */ /* 0x0022a4000808017f */
[----:B--2---:R-:W-:Y:S05]  /*6cc0*/  @!P4 NANOSLEEP.SYNCS 0x989680 ;  /* 0x009896800000c95d */ /* 0x004fea0003900000 */
[----:B------:R-:W2:Y:S02]  /*6cd0*/  @!P4 SYNCS.PHASECHK.TRANS64 P4, [R6+URZ+0xa828], R5 ;  /* 0x00a828050600c5a7 */ /* 0x000ea4000808007f */
[----:B--2---:R-:W-:Y:S05]  /*6ce0*/  @!P4 BRA `(.L_x_82) ;  /* 0xfffffffc00f0c947 */ /* 0x004fea000383ffff */
[----:B------:R-:W-:Y:S05]  /*6cf0*/  BRA `(.L_x_101) ;  /* 0xfffffff4005c7947 */ /* 0x000fea000383ffff */
.L_x_87:
[----:B-1----:R1:W2:Y:S02]  /*6d00*/  SYNCS.PHASECHK.TRANS64.TRYWAIT P4, [R6+URZ+0xa828], R7 ;  /* 0x00a82807060075a7 */ /* 0x0022a4000808017f */
[----:B--2---:R-:W-:Y:S05]  /*6d10*/  @!P4 NANOSLEEP.SYNCS 0x989680 ;  /* 0x009896800000c95d */ /* 0x004fea0003900000 */
[----:B------:R-:W2:Y:S02]  /*6d20*/  @!P4 SYNCS.PHASECHK.TRANS64 P4, [R6+URZ+0xa828], R7 ;  /* 0x00a828070600c5a7 */ /* 0x000ea4000808007f */
[----:B--2---:R-:W-:Y:S05]  /*6d30*/  @!P4 BRA `(.L_x_87) ;  /* 0xfffffffc00f0c947 */ /* 0x004fea000383ffff */
[----:B------:R-:W-:Y:S05]  /*6d40*/  BRA `(.L_x_102) ;  /* 0xfffffff8001c7947 */ /* 0x000fea000383ffff */
        .weak           $__internal_0_$__cuda_sm20_rcp_rn_f32_slowpath
        .type           $__internal_0_$__cuda_sm20_rcp_rn_f32_slowpath,@function
        .size           $__internal_0_$__cuda_sm20_rcp_rn_f32_slowpath,(.L_x_108 - $__internal_0_$__cuda_sm20_rcp_rn_f32_slowpath)
$__internal_0_$__cuda_sm20_rcp_rn_f32_slowpath:
[----:B------:R-:W-:Y:S01]  /*6d50*/  SHF.L.U32 R0, R2, 0x1, RZ ;  /* 0x0000000102007819 */ /* 0x000fe200000006ff */
[----:B------:R-:W-:Y:S03]  /*6d60*/  BSSY B2, `(.L_x_103) ;  /* 0x0000030000027945 */ /* 0x000fe60003800000 */
[----:B------:R-:W-:-:S04]  /*6d70*/  SHF.R.U32.HI R16, RZ, 0x18, R0 ;  /* 0x00000018ff107819 */ /* 0x000fc80000011600 */
[----:B------:R-:W-:-:S13]  /*6d80*/  ISETP.NE.U32.AND P0, PT, R16, RZ, PT ;  /* 0x000000ff1000720c */ /* 0x000fda0003f05070 */
[----:B------:R-:W-:Y:S05]  /*6d90*/  @P0 BRA `(.L_x_104) ;  /* 0x0000000000280947 */ /* 0x000fea0003800000 */
[----:B------:R-:W-:-:S04]  /*6da0*/  SHF.L.U32 R0, R2, 0x1, RZ ;  /* 0x0000000102007819 */ /* 0x000fc800000006ff */
[----:B------:R-:W-:-:S13]  /*6db0*/  ISETP.NE.AND P0, PT, R0, RZ, PT ;  /* 0x000000ff0000720c */ /* 0x000fda0003f05270 */
[----:B------:R-:W-:Y:S01]  /*6dc0*/  @P0 FFMA R6, R2, 1.84467440737095516160e+19, RZ ;  /* 0x5f80000002060823 */ /* 0x000fe200000000ff */
[----:B------:R-:W-:Y:S08]  /*6dd0*/  @!P0 MUFU.RCP R5, R2 ;  /* 0x0000000200058308 */ /* 0x000ff00000001000 */
[----:B------:R-:W1:Y:S02]  /*6de0*/  @P0 MUFU.RCP R7, R6 ;  /* 0x0000000600070308 */ /* 0x000e640000001000 */
[----:B-1----:R-:W-:-:S04]  /*6df0*/  @P0 FFMA R0, R6, R7, -1 ;  /* 0xbf80000006000423 */ /* 0x002fc80000000007 */
[----:B------:R-:W-:-:S04]  /*6e00*/  @P0 FADD.FTZ R0, -R0, -RZ ;  /* 0x800000ff00000221 */ /* 0x000fc80000010100 */
[----:B------:R-:W-:-:S04]  /*6e10*/  @P0 FFMA R0, R7, R0, R7 ;  /* 0x0000000007000223 */ /* 0x000fc80000000007 */
[----:B------:R-:W-:Y:S01]  /*6e20*/  @P0 FFMA R5, R0, 1.84467440737095516160e+19, RZ ;  /* 0x5f80000000050823 */ /* 0x000fe200000000ff */
[----:B------:R-:W-:Y:S06]  /*6e30*/  BRA `(.L_x_105) ;  /* 0x0000000000887947 */ /* 0x000fec0003800000 */
.L_x_104:
[----:B------:R-:W-:-:S05]  /*6e40*/  VIADD R17, R16, 0xffffff03 ;  /* 0xffffff0310117836 */ /* 0x000fca0000000000 */
[----:B------:R-:W-:-:S13]  /*6e50*/  ISETP.GT.U32.AND P0, PT, R17, 0x1, PT ;  /* 0x000000011100780c */ /* 0x000fda0003f04070 */
[----:B------:R-:W-:Y:S05]  /*6e60*/  @P0 BRA `(.L_x_106) ;  /* 0x0000000000780947 */ /* 0x000fea0003800000 */
[----:B------:R-:W-:Y:S02]  /*6e70*/  LOP3.LUT R0, R2, 0x7fffff, RZ, 0xc0, !PT ;  /* 0x007fffff02007812 */ /* 0x000fe400078ec0ff */
[----:B------:R-:W-:Y:S02]  /*6e80*/  MOV R12, 0x3 ;  /* 0x00000003000c7802 */ /* 0x000fe40000000f00 */
[----:B------:R-:W-:Y:S02]  /*6e90*/  LOP3.LUT R0, R0, 0x3f800000, RZ, 0xfc, !PT ;  /* 0x3f80000000007812 */ /* 0x000fe400078efcff */
[----:B------:R-:W-:Y:S02]  /*6ea0*/  SHF.L.U32 R12, R12, R17, RZ ;  /* 0x000000110c0c7219 */ /* 0x000fe400000006ff */
[----:B------:R-:W1:Y:S02]  /*6eb0*/  MUFU.RCP R5, R0 ;  /* 0x0000000000057308 */ /* 0x000e640000001000 */
[----:B-1----:R-:W-:-:S04]  /*6ec0*/  FFMA R6, R0, R5, -1 ;  /* 0xbf80000000067423 */ /* 0x002fc80000000005 */
[----:B------:R-:W-:-:S04]  /*6ed0*/  FADD.FTZ R6, -R6, -RZ ;  /* 0x800000ff06067221 */ /* 0x000fc80000010100 */
[CCC-:B------:R-:W-:Y:S01]  /*6ee0*/  FFMA.RM R7, R5.reuse, R6.reuse, R5.reuse ;  /* 0x0000000605077223 */ /* 0x1c0fe20000004005 */
[----:B------:R-:W-:-:S04]  /*6ef0*/  FFMA.RP R6, R5, R6, R5 ;  /* 0x0000000605067223 */ /* 0x000fc80000008005 */
[C---:B------:R-:W-:Y:S02]  /*6f00*/  LOP3.LUT R5, R7.reuse, 0x7fffff, RZ, 0xc0, !PT ;  /* 0x007fffff07057812 */ /* 0x040fe400078ec0ff */
[----:B------:R-:W-:Y:S02]  /*6f10*/  FSETP.NEU.FTZ.AND P0, PT, R7, R6, PT ;  /* 0x000000060700720b */ /* 0x000fe40003f1d000 */
[----:B------:R-:W-:Y:S02]  /*6f20*/  LOP3.LUT R5, R5, 0x800000, RZ, 0xfc, !PT ;  /* 0x0080000005057812 */ /* 0x000fe400078efcff */
[----:B------:R-:W-:Y:S02]  /*6f30*/  SEL R6, RZ, 0xffffffff, !P0 ;  /* 0xffffffffff067807 */ /* 0x000fe40004000000 */
[----:B------:R-:W-:Y:S02]  /*6f40*/  LOP3.LUT R12, R12, R5, RZ, 0xc0, !PT ;  /* 0x000000050c0c7212 */ /* 0x000fe400078ec0ff */
[----:B------:R-:W-:-:S02]  /*6f50*/  IADD3 R6, -R6, RZ, RZ ;  /* 0x000000ff06067210 */ /* 0x000fc40007ffe1ff */
[-C--:B------:R-:W-:Y:S02]  /*6f60*/  SHF.R.U32.HI R12, RZ, R17.reuse, R12 ;  /* 0x00000011ff0c7219 */ /* 0x080fe4000001160c */
[----:B------:R-:W-:Y:S02]  /*6f70*/  LOP3.LUT P1, RZ, R6, R17, R5, 0xf8, !PT ;  /* 0x0000001106ff7212 */ /* 0x000fe4000782f805 */
[C---:B------:R-:W-:Y:S02]  /*6f80*/  LOP3.LUT P0, RZ, R12.reuse, 0x1, RZ, 0xc0, !PT ;  /* 0x000000010cff7812 */ /* 0x040fe4000780c0ff */
[----:B------:R-:W-:-:S04]  /*6f90*/  LOP3.LUT P2, RZ, R12, 0x2, RZ, 0xc0, !PT ;  /* 0x000000020cff7812 */ /* 0x000fc8000784c0ff */
[----:B------:R-:W-:Y:S02]  /*6fa0*/  PLOP3.LUT P0, PT, P0, P1, P2, 0xe0, 0x0 ;  /* 0x000000000000781c */ /* 0x000fe40000703c20 */
[----:B------:R-:W-:Y:S02]  /*6fb0*/  LOP3.LUT P1, RZ, R2, 0x7fffff, RZ, 0xc0, !PT ;  /* 0x007fffff02ff7812 */ /* 0x000fe4000782c0ff */
[----:B------:R-:W-:-:S05]  /*6fc0*/  SEL R0, RZ, 0x1, !P0 ;  /* 0x00000001ff007807 */ /* 0x000fca0004000000 */
[----:B------:R-:W-:-:S05]  /*6fd0*/  IMAD.MOV R0, RZ, RZ, -R0 ;  /* 0x000000ffff007224 */ /* 0x000fca00078e0a00 */
[----:B------:R-:W-:Y:S02]  /*6fe0*/  ISETP.GE.AND P0, PT, R0, RZ, PT ;  /* 0x000000ff0000720c */ /* 0x000fe40003f06270 */
[----:B------:R-:W-:-:S04]  /*6ff0*/  IADD3 R0, R16, -0xfc, RZ ;  /* 0xffffff0410007810 */ /* 0x000fc80007ffe0ff */
[----:B------:R-:W-:-:S07]  /*7000*/  SHF.R.U32.HI R5, RZ, R0, R5 ;  /* 0x00000000ff057219 */ /* 0x000fce0000011605 */
[----:B------:R-:W-:-:S05]  /*7010*/  @!P0 IADD3 R5, R5, 0x1, RZ ;  /* 0x0000000105058810 */ /* 0x000fca0007ffe0ff */
[----:B------:R-:W-:-:S05]  /*7020*/  @!P1 IMAD.SHL.U32 R5, R5, 0x2, RZ ;  /* 0x0000000205059824 */ /* 0x000fca00078e00ff */
[----:B------:R-:W-:Y:S01]  /*7030*/  LOP3.LUT R5, R5, 0x80000000, R2, 0xf8, !PT ;  /* 0x8000000005057812 */ /* 0x000fe200078ef802 */
[----:B------:R-:W-:Y:S06]  /*7040*/  BRA `(.L_x_105) ;  /* 0x0000000000047947 */ /* 0x000fec0003800000 */
.L_x_106:
[----:B------:R1:W2:Y:S02]  /*7050*/  MUFU.RCP R5, R2 ;  /* 0x0000000200057308 */ /* 0x0002a40000001000 */
.L_x_105:
[----:B------:R-:W-:Y:S05]  /*7060*/  BSYNC B2 ;  /* 0x0000000000027941 */ /* 0x000fea0003800000 */
.L_x_103:
[----:B------:R-:W-:Y:S02]  /*7070*/  MOV R6, R13 ;  /* 0x0000000d00067202 */ /* 0x000fe40000000f00 */
[----:B------:R-:W-:-:S04]  /*7080*/  MOV R7, 0x0 ;  /* 0x0000000000077802 */ /* 0x000fc80000000f00 */
[----:B-12---:R-:W-:Y:S05]  /*7090*/  RET.REL.NODEC R6 `(_ZN7cutlass13device_kernelINS_4fmha6kernel28FmhaKernelTmaWarpSpecializedINS1_10collective30FmhaMainloopTmaWarpSpecializedINS_10bfloat16_tEffN4cute5tupleIJNS7_1CILi128EEENS9_ILi64EEENS9_ILi48EEEEEENS8_IJiNS9_ILi1EEENS8_IJiiEEEEEESG_SG_NS4_13DefaultFusionEJEEENS4_15FmhaFwdEpilogueIS6_fNS8_IJSB_SC_SB_EEEEENS2_23IndividualTileSchedulerEJEEEEEvNT_6ParamsE) ;  /* 0xffffff8c06d87950 */ /* 0x006fea0003c3ffff */
.L_x_107:
[----:B------:R-:W-:-:S00]  /*70a0*/  BRA `(.L_x_107) ;  /* 0xfffffffc00fc7947 */ /* 0x000fc0000383ffff */
[----:B------:R-:W-:-:S00]  /*70b0*/  NOP ;  /* 0x0000000000007918 */ /* 0x000fc00000000000 */
        /* <DEDUP_REMOVED lines=12> */
.L_x_108:


//--------------------- .nv.global.init           --------------------------
	.section	.nv.global.init,"aw",@progbits
.nv.global.init:
	.type		$str$24,@object
	.size		$str$24,($str$25 - $str$24)
$str$24:
        /*0000*/ 	.byte	0x28, 0x61, 0x64, 0x64, 0x72, 0x65, 0x73, 0x73, 0x20, 0x26, 0x20, 0x6d, 0x61, 0x73, 0x6b, 0x29
        /*0010*/ 	.byte	0x20, 0x3d, 0x3d, 0x20, 0x30, 0x00
	.type		$str$25,@object
	.size		$str$25,(__unnamed_1 - $str$25)
$str$25:
        /*0016*/ 	.byte	0x2f, 0x74, 0x6d, 0x70, 0x2f, 0x63, 0x75, 0x74, 0x6c, 0x61, 0x73, 0x73, 0x5f, 0x73, 0x77, 0x65
        /*0026*/ 	.byte	0x65, 0x70, 0x5f, 0x73, 0x72, 0x63, 0x2f, 0x69, 0x6e, 0x63, 0x6c, 0x75, 0x64, 0x65, 0x2f, 0x63
        /*0036*/ 	.byte	0x75, 0x74, 0x65, 0x2f, 0x70, 0x6f, 0x69, 0x6e, 0x74, 0x65, 0x72, 0x5f, 0x66, 0x6c, 0x61, 0x67
        /*0046*/ 	.byte	0x67, 0x65, 0x64, 0x2e, 0x68, 0x70, 0x70, 0x00
	.type		__unnamed_1,@object
	.size		__unnamed_1,(__unnamed_2 - __unnamed_1)
__unnamed_1:
        /*004e*/ 	.byte	0x61, 0x75, 0x74, 0x6f, 0x20, 0x63, 0x75, 0x74, 0x65, 0x3a, 0x3a, 0x61, 0x73, 0x5f, 0x70, 0x6f
        /* <DEDUP_REMOVED lines=27> */
        /*020e*/ 	.byte	0x31, 0x30, 0x32, 0x34, 0x3e, 0x3e, 0x3e, 0x3e, 0x3e, 0x5d, 0x00
	.type		__unnamed_2,@object
	.size		__unnamed_2,(.L_1 - __unnamed_2)
__unnamed_2:
        /* <DEDUP_REMOVED lines=29> */
.L_1:


//--------------------- .nv.shared._ZN7cutlass13device_kernelINS_4fmha6kernel28FmhaKernelTmaWarpSpecializedINS1_10collective30FmhaMainloopTmaWarpSpecializedINS_10bfloat16_tEffN4cute5tupleIJNS7_1CILi128EEENS9_ILi64EEENS9_ILi48EEEEEENS8_IJiNS9_ILi1EEENS8_IJiiEEEEEESG_SG_NS4_13DefaultFusionEJEEENS4_15FmhaFwdEpilogueIS6_fNS8_IJSB_SC_SB_EEEEENS2_23IndividualTileSchedulerEJEEEEEvNT_6ParamsE --------------------------
	.section	.nv.shared._ZN7cutlass13device_kernelINS_4fmha6kernel28FmhaKernelTmaWarpSpecializedINS1_10collective30FmhaMainloopTmaWarpSpecializedINS_10bfloat16_tEffN4cute5tupleIJNS7_1CILi128EEENS9_ILi64EEENS9_ILi48EEEEEENS8_IJiNS9_ILi1EEENS8_IJiiEEEEEESG_SG_NS4_13DefaultFusionEJEEENS4_15FmhaFwdEpilogueIS6_fNS8_IJSB_SC_SB_EEEEENS2_23IndividualTileSchedulerEJEEEEEvNT_6ParamsE,"aw",@nobits
	.sectionflags	@""
	.align	16
	.zero		1024


//--------------------- .nv.shared.reserved.0     --------------------------
	.section	.nv.shared.reserved.0,"aw",@nobits
	.weak		__nv_reservedSMEM_offset_0_alias
	.size		__nv_reservedSMEM_offset_0_alias, 0, 0
	.other		__nv_reservedSMEM_offset_0_alias,@"STO_CUDA_RESERVED_SHARED STV_DEFAULT"
__nv_reservedSMEM_offset_0_alias:
	.zero		0


//--------------------- .nv.global                --------------------------
	.section	.nv.global,"aw",@nobits
.nv.global:
	.type		_ZN39_INTERNAL_4741d6df_4_k_cu_682e1f80_27844cute1_E,@object
	.size		_ZN39_INTERNAL_4741d6df_4_k_cu_682e1f80_27844cute1_E,(_ZN39_INTERNAL_4741d6df_4_k_cu_682e1f80_27844cuda3std3__45__cpo6cbeginE - _ZN39_INTERNAL_4741d6df_4_k_cu_682e1f80_27844cute1_E)
_ZN39_INTERNAL_4741d6df_4_k_cu_682e1f80_27844cute1_E:
	.zero		1
	.type		_ZN39_INTERNAL_4741d6df_4_k_cu_682e1f80_27844cuda3std3__45__cpo6cbeginE,@object
	.size		_ZN39_INTERNAL_4741d6df_4_k_cu_682e1f80_27844cuda3std3__45__cpo6cbeginE,(_ZN39_INTERNAL_4741d6df_4_k_cu_682e1f80_27844cuda3std3__48in_placeE - _ZN39_INTERNAL_4741d6df_4_k_cu_682e1f80_27844cuda3std3__45__cpo6cbeginE)
_ZN39_INTERNAL_4741d6df_4_k_cu_682e1f80_27844cuda3std3__45__cpo6cbeginE:
	.zero		1
	.type		_ZN39_INTERNAL_4741d6df_4_k_cu_682e1f80_27844cuda3std3__48in_placeE,@object
	.size		_ZN39_INTERNAL_4741d6df_4_k_cu_682e1f80_27844cuda3std3__48in_placeE,(_ZN39_INTERNAL_4741d6df_4_k_cu_682e1f80_27844cuda3std6ranges3__45__cpo9iter_moveE - _ZN39_INTERNAL_4741d6df_4_k_cu_682e1f80_27844cuda3std3__48in_placeE)
_ZN39_INTERNAL_4741d6df_4_k_cu_682e1f80_27844cuda3std3__48in_placeE:
	.zero		1
	.type		_ZN39_INTERNAL_4741d6df_4_k_cu_682e1f80_27844cuda3std6ranges3__45__cpo9iter_moveE,@object
	.size		_ZN39_INTERNAL_4741d6df_4_k_cu_682e1f80_27844cuda3std6ranges3__45__cpo9iter_moveE,(_ZN39_INTERNAL_4741d6df_4_k_cu_682e1f80_27844cuda3std3__45__cpo5beginE - _ZN39_INTERNAL_4741d6df_4_k_cu_682e1f80_27844cuda3std6ranges3__45__cpo9iter_moveE)
_ZN39_INTERNAL_4741d6df_4_k_cu_682e1f80_27844cuda3std6ranges3__45__cpo9iter_moveE:
	.zero		1
	.type		_ZN39_INTERNAL_4741d6df_4_k_cu_682e1f80_27844cuda3std3__45__cpo5beginE,@object
	.size		_ZN39_INTERNAL_4741d6df_4_k_cu_682e1f80_27844cuda3std3__45__cpo5beginE,(_ZN39_INTERNAL_4741d6df_4_k_cu_682e1f80_27844cuda3std3__441_GLOBAL__N__4741d6df_4_k_cu_682e1f80_27846ignoreE - _ZN39_INTERNAL_4741d6df_4_k_cu_682e1f80_27844cuda3std3__45__cpo5beginE)
_ZN39_INTERNAL_4741d6df_4_k_cu_682e1f80_27844cuda3std3__45__cpo5beginE:
	.zero		1
	.type		_ZN39_INTERNAL_4741d6df_4_k_cu_682e1f80_27844cuda3std3__441_GLOBAL__N__4741d6df_4_k_cu_682e1f80_27846ignoreE,@object
	.size		_ZN39_INTERNAL_4741d6df_4_k_cu_682e1f80_27844cuda3std3__441_GLOBAL__N__4741d6df_4_k_cu_682e1f80_27846ignoreE,(_ZN39_INTERNAL_4741d6df_4_k_cu_682e1f80_27844cute7productE - _ZN39_INTERNAL_4741d6df_4_k_cu_682e1f80_27844cuda3std3__441_GLOBAL__N__4741d6df_4_k_cu_682e1f80_27846ignoreE)
_ZN39_INTERNAL_4741d6df_4_k_cu_682e1f80_27844cuda3std3__441_GLOBAL__N__4741d6df_4_k_cu_682e1f80_27846ignoreE:
	.zero		1
	.type		_ZN39_INTERNAL_4741d6df_4_k_cu_682e1f80_27844cute7productE,@object
	.size		_ZN39_INTERNAL_4741d6df_4_k_cu_682e1f80_27844cute7productE,(_ZN39_INTERNAL_4741d6df_4_k_cu_682e1f80_27844cuda3std3__45__cpo3endE - _ZN39_INTERNAL_4741d6df_4_k_cu_682e1f80_27844cute7productE)
_ZN39_INTERNAL_4741d6df_4_k_cu_682e1f80_27844cute7productE:
	.zero		1
	.type		_ZN39_INTERNAL_4741d6df_4_k_cu_682e1f80_27844cuda3std3__45__cpo3endE,@object
	.size		_ZN39_INTERNAL_4741d6df_4_k_cu_682e1f80_27844cuda3std3__45__cpo3endE,(_ZN39_INTERNAL_4741d6df_4_k_cu_682e1f80_27844cuda3std3__419piecewise_constructE - _ZN39_INTERNAL_4741d6df_4_k_cu_682e1f80_27844cuda3std3__45__cpo3endE)
_ZN39_INTERNAL_4741d6df_4_k_cu_682e1f80_27844cuda3std3__45__cpo3endE:
	.zero		1
	.type		_ZN39_INTERNAL_4741d6df_4_k_cu_682e1f80_27844cuda3std3__419piecewise_constructE,@object
	.size		_ZN39_INTERNAL_4741d6df_4_k_cu_682e1f80_27844cuda3std3__419piecewise_constructE,(_ZN39_INTERNAL_4741d6df_4_k_cu_682e1f80_27844cuda3std3__45__cpo4cendE - _ZN39_INTERNAL_4741d6df_4_k_cu_682e1f80_27844cuda3std3__419piecewise_constructE)
_ZN39_INTERNAL_4741d6df_4_k_cu_682e1f80_27844cuda3std3__419piecewise_constructE:
	.zero		1
	.type		_ZN39_INTERNAL_4741d6df_4_k_cu_682e1f80_27844cuda3std3__45__cpo4cendE,@object
	.size		_ZN39_INTERNAL_4741d6df_4_k_cu_682e1f80_27844cuda3std3__45__cpo4cendE,(_ZN39_INTERNAL_4741d6df_4_k_cu_682e1f80_27844cuda3std6ranges3__45__cpo4swapE - _ZN39_INTERNAL_4741d6df_4_k_cu_682e1f80_27844cuda3std3__45__cpo4cendE)
_ZN39_INTERNAL_4741d6df_4_k_cu_682e1f80_27844cuda3std3__45__cpo4cendE:
	.zero		1
	.type		_ZN39_INTERNAL_4741d6df_4_k_cu_682e1f80_27844cuda3std6ranges3__45__cpo4swapE,@object
	.size		_ZN39_INTERNAL_4741d6df_4_k_cu_682e1f80_27844cuda3std6ranges3__45__cpo4swapE,(.L_9 - _ZN39_INTERNAL_4741d6df_4_k_cu_682e1f80_27844cuda3std6ranges3__45__cpo4swapE)
_ZN39_INTERNAL_4741d6df_4_k_cu_682e1f80_27844cuda3std6ranges3__45__cpo4swapE:
	.zero		1
.L_9:


//--------------------- .nv.constant0._ZN7cutlass13device_kernelINS_4fmha6kernel28FmhaKernelTmaWarpSpecializedINS1_10collective30FmhaMainloopTmaWarpSpecializedINS_10bfloat16_tEffN4cute5tupleIJNS7_1CILi128EEENS9_ILi64EEENS9_ILi48EEEEEENS8_IJiNS9_ILi1EEENS8_IJiiEEEEEESG_SG_NS4_13DefaultFusionEJEEENS4_15FmhaFwdEpilogueIS6_fNS8_IJSB_SC_SB_EEEEENS2_23IndividualTileSchedulerEJEEEEEvNT_6ParamsE --------------------------
	.section	.nv.constant0._ZN7cutlass13device_kernelINS_4fmha6kernel28FmhaKernelTmaWarpSpecializedINS1_10collective30FmhaMainloopTmaWarpSpecializedINS_10bfloat16_tEffN4cute5tupleIJNS7_1CILi128EEENS9_ILi64EEENS9_ILi48EEEEEENS8_IJiNS9_ILi1EEENS8_IJiiEEEEEESG_SG_NS4_13DefaultFusionEJEEENS4_15FmhaFwdEpilogueIS6_fNS8_IJSB_SC_SB_EEEEENS2_23IndividualTileSchedulerEJEEEEEvNT_6ParamsE,"a",@progbits
	.sectionflags	@""
	.align	4
.nv.constant0._ZN7cutlass13device_kernelINS_4fmha6kernel28FmhaKernelTmaWarpSpecializedINS1_10collective30FmhaMainloopTmaWarpSpecializedINS_10bfloat16_tEffN4cute5tupleIJNS7_1CILi128EEENS9_ILi64EEENS9_ILi48EEEEEENS8_IJiNS9_ILi1EEENS8_IJiiEEEEEESG_SG_NS4_13DefaultFusionEJEEENS4_15FmhaFwdEpilogueIS6_fNS8_IJSB_SC_SB_EEEEENS2_23IndividualTileSchedulerEJEEEEEvNT_6ParamsE:
	.zero		2688


//--------------------- SYMBOLS --------------------------

	.type		.nv.reservedSmem.offset0,@object
	.size		.nv.reservedSmem.offset0,0x4
	.type		__assertfail,@function
